//
// Generated by NVIDIA NVVM Compiler
//
// Compiler Build ID: CL-36424714
// Cuda compilation tools, release 13.0, V13.0.88
// Based on NVVM 20.0.0
//

.version 9.0
.target sm_100
.address_size 64

	// .globl	_Z9transposeP14db_transpose_tPKvPv

.visible .entry _Z9transposeP14db_transpose_tPKvPv(
	.param .u64 .ptr .align 1 _Z9transposeP14db_transpose_tPKvPv_param_0,
	.param .u64 .ptr .align 1 _Z9transposeP14db_transpose_tPKvPv_param_1,
	.param .u64 .ptr .align 1 _Z9transposeP14db_transpose_tPKvPv_param_2
)
{
	.reg .pred 	%p<22>;
	.reg .b16 	%rs<6>;
	.reg .b32 	%r<37>;
	.reg .b64 	%rd<90>;

	ld.param.u64 	%rd42, [_Z9transposeP14db_transpose_tPKvPv_param_0];
	ld.param.u64 	%rd43, [_Z9transposeP14db_transpose_tPKvPv_param_1];
	ld.param.u64 	%rd44, [_Z9transposeP14db_transpose_tPKvPv_param_2];
	cvta.to.global.u64 	%rd1, %rd43;
	cvta.to.global.u64 	%rd2, %rd44;
	cvta.to.global.u64 	%rd3, %rd42;
	ld.global.u64 	%rd4, [%rd3+56];
	ld.global.u64 	%rd5, [%rd3+72];
	ld.global.u64 	%rd6, [%rd3+8];
	mov.u32 	%r6, %ntid.x;
	cvt.u64.u32 	%rd7, %r6;
	add.s64 	%rd45, %rd7, %rd6;
	add.s64 	%rd8, %rd45, -1;
	and.b64  	%rd46, %rd8, -4294967296;
	setp.ne.s64 	%p1, %rd46, 0;
	@%p1 bra 	$L__BB0_2;
	cvt.u32.u64 	%r7, %rd7;
	cvt.u32.u64 	%r8, %rd8;
	div.u32 	%r9, %r8, %r7;
	cvt.u64.u32 	%rd82, %r9;
	bra.uni 	$L__BB0_3;
$L__BB0_2:
	div.u64 	%rd82, %rd8, %rd7;
$L__BB0_3:
	setp.lt.u64 	%p2, %rd8, %rd7;
	@%p2 bra 	$L__BB0_30;
	mov.u32 	%r11, %ctaid.x;
	cvt.u64.u32 	%rd47, %r11;
	ld.global.u64 	%rd48, [%rd3+64];
	mul.lo.s64 	%rd12, %rd48, %rd47;
	mul.lo.s64 	%rd13, %rd4, %rd47;
	max.u64 	%rd14, %rd82, 1;
	and.b64  	%rd15, %rd14, 3;
	setp.lt.u64 	%p3, %rd82, 4;
	mov.b32 	%r35, 0;
	@%p3 bra 	$L__BB0_23;
	and.b64  	%rd16, %rd14, -4;
	mov.b64 	%rd83, 0;
	mov.b32 	%r35, 0;
	cvt.u32.u64 	%r13, %rd7;
	mov.u32 	%r14, %tid.x;
$L__BB0_6:
	mad.lo.s32 	%r15, %r35, %r13, %r14;
	cvt.u64.u32 	%rd18, %r15;
	setp.le.u64 	%p4, %rd6, %rd18;
	@%p4 bra 	$L__BB0_10;
	setp.eq.s64 	%p5, %rd4, 0;
	@%p5 bra 	$L__BB0_10;
	mov.b64 	%rd84, 0;
$L__BB0_9:
	mad.lo.s64 	%rd51, %rd4, %rd18, %rd12;
	add.s64 	%rd52, %rd51, %rd84;
	add.s64 	%rd53, %rd1, %rd52;
	ld.global.u8 	%rs1, [%rd53];
	mad.lo.s64 	%rd54, %rd5, %rd18, %rd13;
	add.s64 	%rd55, %rd54, %rd84;
	add.s64 	%rd56, %rd2, %rd55;
	st.global.u8 	[%rd56], %rs1;
	add.s64 	%rd84, %rd84, 1;
	setp.lt.u64 	%p6, %rd84, %rd4;
	@%p6 bra 	$L__BB0_9;
$L__BB0_10:
	cvt.u32.u64 	%r16, %rd18;
	add.s32 	%r18, %r16, %r13;
	cvt.u64.u32 	%rd21, %r18;
	setp.le.u64 	%p7, %rd6, %rd21;
	@%p7 bra 	$L__BB0_14;
	setp.eq.s64 	%p8, %rd4, 0;
	@%p8 bra 	$L__BB0_14;
	mov.b64 	%rd85, 0;
$L__BB0_13:
	mad.lo.s64 	%rd58, %rd4, %rd21, %rd12;
	add.s64 	%rd59, %rd58, %rd85;
	add.s64 	%rd60, %rd1, %rd59;
	ld.global.u8 	%rs2, [%rd60];
	mad.lo.s64 	%rd61, %rd5, %rd21, %rd13;
	add.s64 	%rd62, %rd61, %rd85;
	add.s64 	%rd63, %rd2, %rd62;
	st.global.u8 	[%rd63], %rs2;
	add.s64 	%rd85, %rd85, 1;
	setp.lt.u64 	%p9, %rd85, %rd4;
	@%p9 bra 	$L__BB0_13;
$L__BB0_14:
	cvt.u32.u64 	%r20, %rd21;
	add.s32 	%r21, %r20, %r13;
	cvt.u64.u32 	%rd24, %r21;
	setp.le.u64 	%p10, %rd6, %rd24;
	@%p10 bra 	$L__BB0_18;
	setp.eq.s64 	%p11, %rd4, 0;
	@%p11 bra 	$L__BB0_18;
	mov.b64 	%rd86, 0;
$L__BB0_17:
	mad.lo.s64 	%rd65, %rd4, %rd24, %rd12;
	add.s64 	%rd66, %rd65, %rd86;
	add.s64 	%rd67, %rd1, %rd66;
	ld.global.u8 	%rs3, [%rd67];
	mad.lo.s64 	%rd68, %rd5, %rd24, %rd13;
	add.s64 	%rd69, %rd68, %rd86;
	add.s64 	%rd70, %rd2, %rd69;
	st.global.u8 	[%rd70], %rs3;
	add.s64 	%rd86, %rd86, 1;
	setp.lt.u64 	%p12, %rd86, %rd4;
	@%p12 bra 	$L__BB0_17;
$L__BB0_18:
	cvt.u32.u64 	%r23, %rd24;
	add.s32 	%r24, %r23, %r13;
	cvt.u64.u32 	%rd27, %r24;
	setp.le.u64 	%p13, %rd6, %rd27;
	@%p13 bra 	$L__BB0_22;
	mul.lo.s64 	%rd28, %rd4, %rd27;
	setp.eq.s64 	%p14, %rd4, 0;
	@%p14 bra 	$L__BB0_22;
	add.s64 	%rd29, %rd28, %rd12;
	mov.b64 	%rd87, 0;
	add.s32 	%r28, %r15, %r13;
	add.s32 	%r29, %r28, %r13;
	add.s32 	%r30, %r29, %r13;
$L__BB0_21:
	add.s64 	%rd72, %rd29, %rd87;
	add.s64 	%rd73, %rd1, %rd72;
	ld.global.u8 	%rs4, [%rd73];
	cvt.u64.u32 	%rd74, %r30;
	mad.lo.s64 	%rd75, %rd5, %rd74, %rd13;
	add.s64 	%rd76, %rd75, %rd87;
	add.s64 	%rd77, %rd2, %rd76;
	st.global.u8 	[%rd77], %rs4;
	add.s64 	%rd87, %rd87, 1;
	setp.lt.u64 	%p15, %rd87, %rd4;
	@%p15 bra 	$L__BB0_21;
$L__BB0_22:
	add.s32 	%r35, %r35, 4;
	add.s64 	%rd83, %rd83, 4;
	setp.ne.s64 	%p16, %rd83, %rd16;
	@%p16 bra 	$L__BB0_6;
$L__BB0_23:
	setp.eq.s64 	%p17, %rd15, 0;
	@%p17 bra 	$L__BB0_30;
	add.s64 	%rd33, %rd2, %rd13;
	add.s64 	%rd34, %rd1, %rd12;
	mov.b64 	%rd88, 0;
	cvt.u32.u64 	%r31, %rd7;
	mov.u32 	%r32, %tid.x;
$L__BB0_25:
	.pragma "nounroll";
	mad.lo.s32 	%r33, %r35, %r31, %r32;
	cvt.u64.u32 	%rd36, %r33;
	setp.le.u64 	%p18, %rd6, %rd36;
	@%p18 bra 	$L__BB0_29;
	setp.eq.s64 	%p19, %rd4, 0;
	@%p19 bra 	$L__BB0_29;
	mad.lo.s64 	%rd37, %rd5, %rd36, %rd33;
	mad.lo.s64 	%rd38, %rd4, %rd36, %rd34;
	mov.b64 	%rd89, 0;
$L__BB0_28:
	add.s64 	%rd80, %rd38, %rd89;
	ld.global.u8 	%rs5, [%rd80];
	add.s64 	%rd81, %rd37, %rd89;
	st.global.u8 	[%rd81], %rs5;
	add.s64 	%rd89, %rd89, 1;
	setp.lt.u64 	%p20, %rd89, %rd4;
	@%p20 bra 	$L__BB0_28;
$L__BB0_29:
	add.s32 	%r35, %r35, 1;
	add.s64 	%rd88, %rd88, 1;
	setp.ne.s64 	%p21, %rd88, %rd15;
	@%p21 bra 	$L__BB0_25;
$L__BB0_30:
	ret;

}


// ===== COMPILED SASS (sm_100) =====

	.target	sm_100

	.elftype	@"ET_EXEC"


//--------------------- .note.nv.tkinfo           --------------------------
	.section	.note.nv.tkinfo,"",@"SHT_NOTE"
	.sectionflags	@"SHF_NOTE_NV_TKINFO"
	.tkinfo
        /*0018*/ 	.word	0x00000002
        /*0030*/ 	.string	""
        /*0030*/ 	.string	"ptxas"
        /*0030*/ 	.string	"Cuda compilation tools, release 13.0, V13.0.88"
        /*0030*/ 	.string	"Build cuda_13.0.r13.0/compiler.36424714_0"
        /*0030*/ 	.string	"-arch sm_100 -m 64 "



//--------------------- .note.nv.cuinfo           --------------------------
	.section	.note.nv.cuinfo,"",@"SHT_NOTE"
	.sectionflags	@"SHF_NOTE_NV_CUINFO"
        /*0018*/ 	.short	0x0002
        /*001a*/ 	.short	0x0064
        /*001c*/ 	.short	0x0082
	.zero		2


//--------------------- .nv.info                  --------------------------
	.section	.nv.info,"",@"SHT_CUDA_INFO"
	.align	4


	//----- nvinfo : EIATTR_REGCOUNT
	.align		4
        /*0000*/ 	.byte	0x04, 0x2f
        /*0002*/ 	.short	(.L_1 - .L_0)
	.align		4
.L_0:
        /*0004*/ 	.word	index@(_Z9transposeP14db_transpose_tPKvPv)
        /*0008*/ 	.word	0x00000020


	//----- nvinfo : EIATTR_FRAME_SIZE
	.align		4
.L_1:
        /*000c*/ 	.byte	0x04, 0x11
        /*000e*/ 	.short	(.L_3 - .L_2)
	.align		4
.L_2:
        /*0010*/ 	.word	index@($__internal_0_$__cuda_sm20_div_u64)
        /*0014*/ 	.word	0x00000000


	//----- nvinfo : EIATTR_FRAME_SIZE
	.align		4
.L_3:
        /*0018*/ 	.byte	0x04, 0x11
        /*001a*/ 	.short	(.L_5 - .L_4)
	.align		4
.L_4:
        /*001c*/ 	.word	index@(_Z9transposeP14db_transpose_tPKvPv)
        /*0020*/ 	.word	0x00000000


	//----- nvinfo : EIATTR_MIN_STACK_SIZE
	.align		4
.L_5:
        /*0024*/ 	.byte	0x04, 0x12
        /*0026*/ 	.short	(.L_7 - .L_6)
	.align		4
.L_6:
        /*0028*/ 	.word	index@(_Z9transposeP14db_transpose_tPKvPv)
        /*002c*/ 	.word	0x00000000
.L_7:


//--------------------- .nv.compat                --------------------------
	.section	.nv.compat,"",@"SHT_CUDA_COMPAT_INFO"
	.align	4
        /*0000*/ 	.byte	0x02, 0x09, 0x00, 0x00, 0x02, 0x02, 0x01, 0x00, 0x02, 0x05, 0x05, 0x00, 0x03, 0x07, 0x01, 0x01
        /*0010*/ 	.byte	0x02, 0x03, 0x00, 0x00, 0x02, 0x06, 0x01, 0x00, 0x04, 0x0b, 0x08, 0x00, 0x09, 0x00, 0x00, 0x00
        /*0020*/ 	.byte	0x00, 0x00, 0x00, 0x00


//--------------------- .nv.info._Z9transposeP14db_transpose_tPKvPv --------------------------
	.section	.nv.info._Z9transposeP14db_transpose_tPKvPv,"",@"SHT_CUDA_INFO"
	.sectionflags	@""
	.align	4


	//----- nvinfo : EIATTR_CUDA_API_VERSION
	.align		4
        /*0000*/ 	.byte	0x04, 0x37
        /*0002*/ 	.short	(.L_9 - .L_8)
.L_8:
        /*0004*/ 	.word	0x00000082


	//----- nvinfo : EIATTR_KPARAM_INFO
	.align		4
.L_9:
        /*0008*/ 	.byte	0x04, 0x17
        /*000a*/ 	.short	(.L_11 - .L_10)
.L_10:
        /*000c*/ 	.word	0x00000000
        /*0010*/ 	.short	0x0002
        /*0012*/ 	.short	0x0010
        /*0014*/ 	.byte	0x00, 0xf5, 0x21, 0x00


	//----- nvinfo : EIATTR_KPARAM_INFO
	.align		4
.L_11:
        /*0018*/ 	.byte	0x04, 0x17
        /*001a*/ 	.short	(.L_13 - .L_12)
.L_12:
        /*001c*/ 	.word	0x00000000
        /*0020*/ 	.short	0x0001
        /*0022*/ 	.short	0x0008
        /*0024*/ 	.byte	0x00, 0xf5, 0x21, 0x00


	//----- nvinfo : EIATTR_KPARAM_INFO
	.align		4
.L_13:
        /*0028*/ 	.byte	0x04, 0x17
        /*002a*/ 	.short	(.L_15 - .L_14)
.L_14:
        /*002c*/ 	.word	0x00000000
        /*0030*/ 	.short	0x0000
        /*0032*/ 	.short	0x0000
        /*0034*/ 	.byte	0x00, 0xf5, 0x21, 0x00


	//----- nvinfo : EIATTR_SPARSE_MMA_MASK
	.align		4
.L_15:
        /*0038*/ 	.byte	0x03, 0x50
        /*003a*/ 	.short	0x0000


	//----- nvinfo : EIATTR_MAXREG_COUNT
	.align		4
        /*003c*/ 	.byte	0x03, 0x1b
        /*003e*/ 	.short	0x00ff


	//----- nvinfo : EIATTR_MERCURY_ISA_VERSION
	.align		4
        /*0040*/ 	.byte	0x03, 0x5f
        /*0042*/ 	.short	0x0101


	//----- nvinfo : EIATTR_VRC_CTA_INIT_COUNT
	.align		4
        /*0044*/ 	.byte	0x02, 0x4a
	.zero		1
	.zero		1


	//----- nvinfo : EIATTR_EXIT_INSTR_OFFSETS
	.align		4
        /*0048*/ 	.byte	0x04, 0x1c
        /*004a*/ 	.short	(.L_17 - .L_16)


	//   ....[0]....
.L_16:
        /*004c*/ 	.word	0x00000270


	//   ....[1]....
        /*0050*/ 	.word	0x00002c00


	//   ....[2]....
        /*0054*/ 	.word	0x00003250


	//----- nvinfo : EIATTR_CRS_STACK_SIZE
	.align		4
.L_17:
        /*0058*/ 	.byte	0x04, 0x1e
        /*005a*/ 	.short	(.L_19 - .L_18)
.L_18:
        /*005c*/ 	.word	0x00000000


	//----- nvinfo : EIATTR_CBANK_PARAM_SIZE
	.align		4
.L_19:
        /*0060*/ 	.byte	0x03, 0x19
        /*0062*/ 	.short	0x0018


	//----- nvinfo : EIATTR_PARAM_CBANK
	.align		4
        /*0064*/ 	.byte	0x04, 0x0a
        /*0066*/ 	.short	(.L_21 - .L_20)
	.align		4
.L_20:
        /*0068*/ 	.word	index@(.nv.constant0._Z9transposeP14db_transpose_tPKvPv)
        /*006c*/ 	.short	0x0380
        /*006e*/ 	.short	0x0018


	//----- nvinfo : EIATTR_SW_WAR
	.align		4
.L_21:
        /*0070*/ 	.byte	0x04, 0x36
        /*0072*/ 	.short	(.L_23 - .L_22)
.L_22:
        /*0074*/ 	.word	0x00000008
.L_23:


//--------------------- .nv.callgraph             --------------------------
	.section	.nv.callgraph,"",@"SHT_CUDA_CALLGRAPH"
	.align	4
	.sectionentsize	8
	.align		4
        /*0000*/ 	.word	0x00000000
	.align		4
        /*0004*/ 	.word	0xffffffff
	.align		4
        /*0008*/ 	.word	0x00000000
	.align		4
        /*000c*/ 	.word	0xfffffffe
	.align		4
        /*0010*/ 	.word	0x00000000
	.align		4
        /*0014*/ 	.word	0xfffffffd
	.align		4
        /*0018*/ 	.word	0x00000000
	.align		4
        /*001c*/ 	.word	0xfffffffc


//--------------------- .text._Z9transposeP14db_transpose_tPKvPv --------------------------
	.section	.text._Z9transposeP14db_transpose_tPKvPv,"ax",@progbits
	.align	128
        .global         _Z9transposeP14db_transpose_tPKvPv
        .type           _Z9transposeP14db_transpose_tPKvPv,@function
        .size           _Z9transposeP14db_transpose_tPKvPv,(.L_x_30 - _Z9transposeP14db_transpose_tPKvPv)
        .other          _Z9transposeP14db_transpose_tPKvPv,@"STO_CUDA_ENTRY STV_DEFAULT"
_Z9transposeP14db_transpose_tPKvPv:
.text._Z9transposeP14db_transpose_tPKvPv:
[----:B------:R-:W-:Y:S08]  /*0000*/  LDC R1, c[0x0][0x37c] ;  /* 0x0000df00ff017b82 */ /* 0x000ff00000000800 */
[----:B------:R-:W0:Y:S01]  /*0010*/  LDC.64 R4, c[0x0][0x380] ;  /* 0x0000e000ff047b82 */ /* 0x000e220000000a00 */
[----:B------:R-:W0:Y:S02]  /*0020*/  LDCU.64 UR16, c[0x0][0x358] ;  /* 0x00006b00ff1077ac */ /* 0x000e240008000a00 */
[----:B0-----:R-:W2:Y:S04]  /*0030*/  LDG.E.64 R10, desc[UR16][R4.64+0x8] ;  /* 0x00000810040a7981 */ /* 0x001ea8000c1e1b00 */
[----:B------:R-:W3:Y:S04]  /*0040*/  LDG.E.64 R6, desc[UR16][R4.64+0x38] ;  /* 0x0000381004067981 */ /* 0x000ee8000c1e1b00 */
[----:B------:R0:W5:Y:S01]  /*0050*/  LDG.E.64 R12, desc[UR16][R4.64+0x48] ;  /* 0x00004810040c7981 */ /* 0x000162000c1e1b00 */
[----:B------:R-:W2:Y:S02]  /*0060*/  LDC R0, c[0x0][0x360] ;  /* 0x0000d800ff007b82 */ /* 0x000ea40000000800 */
[----:B--2---:R-:W-:-:S04]  /*0070*/  IADD3 R3, P0, P1, R0, -0x1, R10 ;  /* 0xffffffff00037810 */ /* 0x004fc8000791e00a */
[----:B------:R-:W-:Y:S02]  /*0080*/  IADD3.X R2, PT, PT, RZ, -0x1, R11, P0, P1 ;  /* 0xffffffffff027810 */ /* 0x000fe400007e240b */
[----:B---3--:R-:W-:Y:S02]  /*0090*/  R2UR UR14, R6 ;  /* 0x00000000060e72ca */ /* 0x008fe400000e0000 */
[----:B------:R-:W-:Y:S02]  /*00a0*/  ISETP.NE.U32.AND P0, PT, R2, RZ, PT ;  /* 0x000000ff0200720c */ /* 0x000fe40003f05070 */
[----:B------:R-:W-:-:S11]  /*00b0*/  R2UR UR15, R7 ;  /* 0x00000000070f72ca */ /* 0x000fd600000e0000 */
[----:B0-----:R-:W-:Y:S05]  /*00c0*/  @P0 BRA `(.L_x_0) ;  /* 0x0000000000500947 */ /* 0x001fea0003800000 */
[----:B------:R-:W0:Y:S01]  /*00d0*/  I2F.U32.RP R6, R0 ;  /* 0x0000000000067306 */ /* 0x000e220000209000 */
[----:B------:R-:W-:-:S07]  /*00e0*/  ISETP.NE.U32.AND P2, PT, R0, RZ, PT ;  /* 0x000000ff0000720c */ /* 0x000fce0003f45070 */
[----:B0-----:R-:W0:Y:S02]  /*00f0*/  MUFU.RCP R6, R6 ;  /* 0x0000000600067308 */ /* 0x001e240000001000 */
[----:B0-----:R-:W-:-:S06]  /*0100*/  VIADD R4, R6, 0xffffffe ;  /* 0x0ffffffe06047836 */ /* 0x001fcc0000000000 */
[----:B------:R0:W1:Y:S02]  /*0110*/  F2I.FTZ.U32.TRUNC.NTZ R5, R4 ;  /* 0x0000000400057305 */ /* 0x000064000021f000 */
[----:B0-----:R-:W-:Y:S02]  /*0120*/  IMAD.MOV.U32 R4, RZ, RZ, RZ ;  /* 0x000000ffff047224 */ /* 0x001fe400078e00ff */
[----:B-1----:R-:W-:-:S04]  /*0130*/  IMAD.MOV R7, RZ, RZ, -R5 ;  /* 0x000000ffff077224 */ /* 0x002fc800078e0a05 */
[----:B------:R-:W-:-:S04]  /*0140*/  IMAD R7, R7, R0, RZ ;  /* 0x0000000007077224 */ /* 0x000fc800078e02ff */
[----:B------:R-:W-:-:S06]  /*0150*/  IMAD.HI.U32 R8, R5, R7, R4 ;  /* 0x0000000705087227 */ /* 0x000fcc00078e0004 */
[----:B------:R-:W-:-:S04]  /*0160*/  IMAD.HI.U32 R4, R8, R3, RZ ;  /* 0x0000000308047227 */ /* 0x000fc800078e00ff */
[----:B------:R-:W-:-:S04]  /*0170*/  IMAD.MOV R5, RZ, RZ, -R4 ;  /* 0x000000ffff057224 */ /* 0x000fc800078e0a04 */
[----:B------:R-:W-:-:S05]  /*0180*/  IMAD R5, R0, R5, R3 ;  /* 0x0000000500057224 */ /* 0x000fca00078e0203 */
[----:B------:R-:W-:-:S13]  /*0190*/  ISETP.GE.U32.AND P0, PT, R5, R0, PT ;  /* 0x000000000500720c */ /* 0x000fda0003f06070 */
[----:B------:R-:W-:Y:S02]  /*01a0*/  @P0 IMAD.IADD R5, R5, 0x1, -R0 ;  /* 0x0000000105050824 */ /* 0x000fe400078e0a00 */
[----:B------:R-:W-:-:S03]  /*01b0*/  @P0 VIADD R4, R4, 0x1 ;  /* 0x0000000104040836 */ /* 0x000fc60000000000 */
[----:B------:R-:W-:Y:S01]  /*01c0*/  ISETP.GE.U32.AND P1, PT, R5, R0, PT ;  /* 0x000000000500720c */ /* 0x000fe20003f26070 */
[----:B------:R-:W-:-:S12]  /*01d0*/  IMAD.MOV.U32 R5, RZ, RZ, RZ ;  /* 0x000000ffff057224 */ /* 0x000fd800078e00ff */
[----:B------:R-:W-:Y:S01]  /*01e0*/  @P1 VIADD R4, R4, 0x1 ;  /* 0x0000000104041836 */ /* 0x000fe20000000000 */
[----:B------:R-:W-:Y:S01]  /*01f0*/  @!P2 LOP3.LUT R4, RZ, R0, RZ, 0x33, !PT ;  /* 0x00000000ff04a212 */ /* 0x000fe200078e33ff */
[----:B------:R-:W-:Y:S06]  /*0200*/  BRA `(.L_x_1) ;  /* 0x0000000000107947 */ /* 0x000fec0003800000 */
.L_x_0:
[----:B------:R-:W-:-:S07]  /*0210*/  MOV R4, 0x230 ;  /* 0x0000023000047802 */ /* 0x000fce0000000f00 */
[----:B-----5:R-:W-:Y:S05]  /*0220*/  CALL.REL.NOINC `($__internal_0_$__cuda_sm20_div_u64) ;  /* 0x00000030000c7944 */ /* 0x020fea0003c00000 */
[----:B------:R-:W-:Y:S02]  /*0230*/  IMAD.MOV.U32 R4, RZ, RZ, R6 ;  /* 0x000000ffff047224 */ /* 0x000fe400078e0006 */
[----:B------:R-:W-:-:S07]  /*0240*/  IMAD.MOV.U32 R5, RZ, RZ, R7 ;  /* 0x000000ffff057224 */ /* 0x000fce00078e0007 */
.L_x_1:
[----:B------:R-:W-:-:S04]  /*0250*/  ISETP.GE.U32.AND P0, PT, R3, R0, PT ;  /* 0x000000000300720c */ /* 0x000fc80003f06070 */
[----:B------:R-:W-:-:S13]  /*0260*/  ISETP.GE.U32.AND.EX P0, PT, R2, RZ, PT, P0 ;  /* 0x000000ff0200720c */ /* 0x000fda0003f06100 */
[----:B------:R-:W-:Y:S05]  /*0270*/  @!P0 EXIT ;  /* 0x000000000000894d */ /* 0x000fea0003800000 */
[----:B------:R-:W0:Y:S02]  /*0280*/  LDC.64 R2, c[0x0][0x380] ;  /* 0x0000e000ff027b82 */ /* 0x000e240000000a00 */
[----:B0-----:R-:W2:Y:S06]  /*0290*/  LDG.E.64 R2, desc[UR16][R2.64+0x40] ;  /* 0x0000401002027981 */ /* 0x001eac000c1e1b00 */
[----:B------:R-:W0:Y:S01]  /*02a0*/  S2UR UR20, SR_CTAID.X ;  /* 0x00000000001479c3 */ /* 0x000e220000002500 */
[C---:B------:R-:W-:Y:S02]  /*02b0*/  ISETP.GE.U32.AND P0, PT, R4.reuse, 0x4, PT ;  /* 0x000000040400780c */ /* 0x040fe40003f06070 */
[----:B------:R-:W-:-:S02]  /*02c0*/  ISETP.GT.U32.AND P1, PT, R4, 0x1, PT ;  /* 0x000000010400780c */ /* 0x000fc40003f24070 */
[C---:B------:R-:W-:Y:S02]  /*02d0*/  ISETP.GE.U32.AND.EX P0, PT, R5.reuse, RZ, PT, P0 ;  /* 0x000000ff0500720c */ /* 0x040fe40003f06100 */
[----:B------:R-:W-:-:S04]  /*02e0*/  ISETP.GT.U32.AND.EX P1, PT, R5, RZ, PT, P1 ;  /* 0x000000ff0500720c */ /* 0x000fc80003f24110 */
[----:B------:R-:W-:Y:S01]  /*02f0*/  SEL R4, R4, 0x1, P1 ;  /* 0x0000000104047807 */ /* 0x000fe20000800000 */
[----:B0-----:R-:W-:Y:S02]  /*0300*/  UIMAD.WIDE.U32 UR6, UR14, UR20, URZ ;  /* 0x000000140e0672a5 */ /* 0x001fe4000f8e00ff */
[----:B------:R-:W-:-:S04]  /*0310*/  UIMAD UR9, UR15, UR20, URZ ;  /* 0x000000140f0972a4 */ /* 0x000fc8000f8e02ff */
[----:B------:R-:W-:Y:S01]  /*0320*/  UIADD3 UR9, UPT, UPT, UR7, UR9, URZ ;  /* 0x0000000907097290 */ /* 0x000fe2000fffe0ff */
[----:B--2---:R-:W-:Y:S02]  /*0330*/  R2UR UR4, R2 ;  /* 0x00000000020472ca */ /* 0x004fe400000e0000 */
[----:B------:R-:W-:Y:S02]  /*0340*/  R2UR UR5, R3 ;  /* 0x00000000030572ca */ /* 0x000fe400000e0000 */
[----:B------:R-:W-:Y:S02]  /*0350*/  SEL R2, R5, RZ, P1 ;  /* 0x000000ff05027207 */ /* 0x000fe40000800000 */
[----:B------:R-:W-:-:S07]  /*0360*/  LOP3.LUT R3, R4, 0x3, RZ, 0xc0, !PT ;  /* 0x0000000304037812 */ /* 0x000fce00078ec0ff */
[----:B------:R-:W-:Y:S02]  /*0370*/  UIMAD.WIDE.U32 UR18, UR4, UR20, URZ ;  /* 0x00000014041272a5 */ /* 0x000fe4000f8e00ff */
[----:B------:R-:W-:-:S04]  /*0380*/  UIMAD UR4, UR5, UR20, URZ ;  /* 0x00000014050472a4 */ /* 0x000fc8000f8e02ff */
[----:B------:R-:W-:-:S03]  /*0390*/  UIADD3 UR7, UPT, UPT, UR19, UR4, URZ ;  /* 0x0000000413077290 */ /* 0x000fc6000fffe0ff */
[----:B------:R-:W-:Y:S01]  /*03a0*/  UMOV UR4, URZ ;  /* 0x000000ff00047c82 */ /* 0x000fe20008000000 */
[----:B------:R-:W-:Y:S08]  /*03b0*/  @!P0 BRA `(.L_x_2) ;  /* 0x0000002800088947 */ /* 0x000ff00003800000 */
[----:B------:R-:W-:Y:S01]  /*03c0*/  LOP3.LUT R4, R4, 0xfffffffc, RZ, 0xc0, !PT ;  /* 0xfffffffc04047812 */ /* 0x000fe200078ec0ff */
[----:B------:R-:W-:Y:S01]  /*03d0*/  UMOV UR5, URZ ;  /* 0x000000ff00057c82 */ /* 0x000fe20008000000 */
[----:B------:R-:W-:Y:S01]  /*03e0*/  UMOV UR6, URZ ;  /* 0x000000ff00067c82 */ /* 0x000fe20008000000 */
[----:B------:R-:W-:-:S05]  /*03f0*/  UMOV UR4, URZ ;  /* 0x000000ff00047c82 */ /* 0x000fca0008000000 */
.L_x_23:
[----:B0-----:R-:W0:Y:S01]  /*0400*/  S2R R5, SR_TID.X ;  /* 0x0000000000057919 */ /* 0x001e220000002100 */
[----:B------:R-:W-:Y:S01]  /*0410*/  UISETP.NE.U32.AND UP0, UPT, UR14, URZ, UPT ;  /* 0x000000ff0e00728c */ /* 0x000fe2000bf05070 */
[----:B------:R-:W-:Y:S01]  /*0420*/  BSSY.RECONVERGENT B0, `(.L_x_3) ;  /* 0x00000a7000007945 */ /* 0x000fe20003800200 */
[----:B------:R-:W-:Y:S02]  /*0430*/  UIADD3 UR5, UP1, UPT, UR5, 0x4, URZ ;  /* 0x0000000405057890 */ /* 0x000fe4000ff3e0ff */
[----:B------:R-:W-:Y:S02]  /*0440*/  UISETP.NE.AND.EX UP0, UPT, UR15, URZ, UPT, UP0 ;  /* 0x000000ff0f00728c */ /* 0x000fe4000bf05300 */
[----:B------:R-:W-:Y:S02]  /*0450*/  UIADD3.X UR6, UPT, UPT, URZ, UR6, URZ, UP1, !UPT ;  /* 0x00000006ff067290 */ /* 0x000fe40008ffe4ff */
[----:B------:R-:W-:-:S04]  /*0460*/  ISETP.NE.U32.AND P0, PT, R4, UR5, PT ;  /* 0x0000000504007c0c */ /* 0x000fc8000bf05070 */
[----:B------:R-:W-:Y:S01]  /*0470*/  ISETP.NE.AND.EX P0, PT, R2, UR6, PT, P0 ;  /* 0x0000000602007c0c */ /* 0x000fe2000bf05300 */
[----:B0-----:R-:W-:-:S05]  /*0480*/  IMAD R5, R0, UR4, R5 ;  /* 0x0000000400057c24 */ /* 0x001fca000f8e0205 */
[----:B------:R-:W-:-:S04]  /*0490*/  ISETP.GT.U32.AND P1, PT, R10, R5, PT ;  /* 0x000000050a00720c */ /* 0x000fc80003f24070 */
[----:B------:R-:W-:-:S04]  /*04a0*/  ISETP.GT.U32.AND.EX P1, PT, R11, RZ, PT, P1 ;  /* 0x000000ff0b00720c */ /* 0x000fc80003f24110 */
[----:B------:R-:W-:-:S13]  /*04b0*/  PLOP3.LUT P1, PT, P1, PT, UP0, 0x5d, 0xd5 ;  /* 0x0000000000d5781c */ /* 0x000fda0000f2eb0d */
[----:B-12-4-:R-:W-:Y:S05]  /*04c0*/  @P1 BRA `(.L_x_4) ;  /* 0x0000000800701947 */ /* 0x016fea0003800000 */
[----:B------:R-:W-:Y:S01]  /*04d0*/  IMAD.U32 R6, RZ, RZ, UR15 ;  /* 0x0000000fff067e24 */ /* 0x000fe2000f8e00ff */
[----:B------:R-:W-:Y:S01]  /*04e0*/  ISETP.LT.U32.AND P1, PT, RZ, UR14, PT ;  /* 0x0000000eff007c0c */ /* 0x000fe2000bf21070 */
[----:B------:R-:W-:Y:S02]  /*04f0*/  IMAD.U32 R15, RZ, RZ, UR7 ;  /* 0x00000007ff0f7e24 */ /* 0x000fe4000f8e00ff */
[----:B------:R-:W-:Y:S01]  /*0500*/  IMAD.U32 R7, RZ, RZ, UR19 ;  /* 0x00000013ff077e24 */ /* 0x000fe2000f8e00ff */
[----:B------:R-:W-:Y:S01]  /*0510*/  ISETP.GT.U32.AND.EX P1, PT, R6, RZ, PT, P1 ;  /* 0x000000ff0600720c */ /* 0x000fe20003f24110 */
[----:B------:R-:W-:Y:S02]  /*0520*/  IMAD.U32 R6, RZ, RZ, UR18 ;  /* 0x00000012ff067e24 */ /* 0x000fe4000f8e00ff */
[----:B------:R-:W-:-:S10]  /*0530*/  IMAD.MOV.U32 R29, RZ, RZ, RZ ;  /* 0x000000ffff1d7224 */ /* 0x000fd400078e00ff */
[----:B------:R-:W0:Y:S01]  /*0540*/  @!P1 LDC.64 R8, c[0x0][0x388] ;  /* 0x0000e200ff089b82 */ /* 0x000e220000000a00 */
[----:B------:R-:W-:Y:S02]  /*0550*/  @!P1 IMAD.MOV.U32 R14, RZ, RZ, R6 ;  /* 0x000000ffff0e9224 */ /* 0x000fe400078e0006 */
[C---:B------:R-:W-:Y:S02]  /*0560*/  @!P1 IMAD R7, R5.reuse, UR15, RZ ;  /* 0x0000000f05079c24 */ /* 0x040fe4000f8e02ff */
[----:B------:R-:W-:-:S04]  /*0570*/  @!P1 IMAD.WIDE.U32 R14, R5, UR14, R14 ;  /* 0x0000000e050e9c25 */ /* 0x000fc8000f8e000e */
[----:B------:R-:W-:Y:S02]  /*0580*/  IMAD.MOV.U32 R6, RZ, RZ, RZ ;  /* 0x000000ffff067224 */ /* 0x000fe400078e00ff */
[----:B------:R-:W-:Y:S01]  /*0590*/  @!P1 IMAD.IADD R15, R15, 0x1, R7 ;  /* 0x000000010f0f9824 */ /* 0x000fe200078e0207 */
[----:B0-----:R-:W-:-:S04]  /*05a0*/  @!P1 IADD3 R14, P2, P3, R14, R8, R29 ;  /* 0x000000080e0e9210 */ /* 0x001fc80007b5e01d */
[----:B------:R-:W-:Y:S02]  /*05b0*/  @!P1 IADD3.X R15, PT, PT, R15, R9, R6, P2, P3 ;  /* 0x000000090f0f9210 */ /* 0x000fe400017e6406 */
[----:B------:R-:W0:Y:S04]  /*05c0*/  @!P1 LDC.64 R8, c[0x0][0x390] ;  /* 0x0000e400ff089b82 */ /* 0x000e280000000a00 */
[----:B------:R1:W2:Y:S01]  /*05d0*/  @!P1 LDG.E.U8 R15, desc[UR16][R14.64] ;  /* 0x000000100e0f9981 */ /* 0x0002a2000c1e1100 */
[----:B------:R-:W-:Y:S01]  /*05e0*/  UIMAD UR8, UR14, UR20, URZ ;  /* 0x000000140e0872a4 */ /* 0x000fe2000f8e02ff */
[----:B------:R-:W-:Y:S02]  /*05f0*/  IMAD.U32 R17, RZ, RZ, UR9 ;  /* 0x00000009ff117e24 */ /* 0x000fe4000f8e00ff */
[----:B-----5:R-:W-:-:S03]  /*0600*/  @!P1 IMAD R7, R13, R5, RZ ;  /* 0x000000050d079224 */ /* 0x020fc600078e02ff */
[----:B------:R-:W-:-:S04]  /*0610*/  IMAD.U32 R16, RZ, RZ, UR8 ;  /* 0x00000008ff107e24 */ /* 0x000fc8000f8e00ff */
[----:B------:R-:W-:-:S04]  /*0620*/  @!P1 IMAD.WIDE.U32 R16, R12, R5, R16 ;  /* 0x000000050c109225 */ /* 0x000fc800078e0010 */
[----:B------:R-:W-:Y:S01]  /*0630*/  @!P1 IMAD.IADD R7, R17, 0x1, R7 ;  /* 0x0000000111079824 */ /* 0x000fe200078e0207 */
[----:B0-----:R-:W-:Y:S01]  /*0640*/  @!P1 IADD3 R8, P2, P3, R16, R8, R29 ;  /* 0x0000000810089210 */ /* 0x001fe20007b5e01d */
[----:B------:R-:W-:-:S03]  /*0650*/  @!P1 IMAD.MOV.U32 R29, RZ, RZ, 0x1 ;  /* 0x00000001ff1d9424 */ /* 0x000fc600078e00ff */
[----:B------:R-:W-:Y:S01]  /*0660*/  @!P1 IADD3.X R9, PT, PT, R7, R9, R6, P2, P3 ;  /* 0x0000000907099210 */ /* 0x000fe200017e6406 */
[----:B------:R-:W-:Y:S01]  /*0670*/  IMAD.U32 R7, RZ, RZ, UR15 ;  /* 0x0000000fff077e24 */ /* 0x000fe2000f8e00ff */
[C---:B------:R-:W-:Y:S01]  /*0680*/  ISETP.LT.U32.AND P2, PT, R29.reuse, UR14, PT ;  /* 0x0000000e1d007c0c */ /* 0x040fe2000bf41070 */
[----:B------:R-:W-:Y:S01]  /*0690*/  @!P1 IMAD.MOV.U32 R6, RZ, RZ, RZ ;  /* 0x000000ffff069224 */ /* 0x000fe200078e00ff */
[----:B-1----:R-:W-:-:S04]  /*06a0*/  IADD3 R14, P4, PT, -R29, UR14, RZ ;  /* 0x0000000e1d0e7c10 */ /* 0x002fc8000ff9e1ff */
[----:B------:R-:W-:Y:S02]  /*06b0*/  ISETP.GT.U32.AND.EX P2, PT, R7, R6, PT, P2 ;  /* 0x000000060700720c */ /* 0x000fe40003f44120 */
[----:B------:R-:W-:Y:S02]  /*06c0*/  ISETP.LE.U32.AND P3, PT, R14, 0x3, PT ;  /* 0x000000030e00780c */ /* 0x000fe40003f63070 */
[----:B------:R-:W-:-:S04]  /*06d0*/  IADD3.X R7, PT, PT, ~R6, UR15, RZ, P4, !PT ;  /* 0x0000000f06077c10 */ /* 0x000fc8000a7fe5ff */
[----:B------:R-:W-:Y:S01]  /*06e0*/  ISETP.LE.U32.OR.EX P2, PT, R7, RZ, !P2, P3 ;  /* 0x000000ff0700720c */ /* 0x000fe20005743530 */
[----:B--2---:R0:W-:-:S12]  /*06f0*/  @!P1 STG.E.U8 desc[UR16][R8.64], R15 ;  /* 0x0000000f08009986 */ /* 0x0041d8000c101110 */
[----:B------:R-:W-:Y:S05]  /*0700*/  @P2 BRA `(.L_x_5) ;  /* 0x0000000000e02947 */ /* 0x000fea0003800000 */
[----:B0-----:R-:W-:Y:S01]  /*0710*/  IMAD.U32 R8, RZ, RZ, UR18 ;  /* 0x00000012ff087e24 */ /* 0x001fe2000f8e00ff */
[----:B------:R-:W-:Y:S01]  /*0720*/  UIADD3 UR10, UP1, UPT, UR14, -0x3, URZ ;  /* 0xfffffffd0e0a7890 */ /* 0x000fe2000ff3e0ff */
[----:B------:R-:W-:Y:S01]  /*0730*/  IMAD.U32 R17, RZ, RZ, UR7 ;  /* 0x00000007ff117e24 */ /* 0x000fe2000f8e00ff */
[----:B------:R-:W-:Y:S01]  /*0740*/  PLOP3.LUT P1, PT, PT, PT, PT, 0x8, 0x80 ;  /* 0x000000000080781c */ /* 0x000fe20003f2e170 */
[----:B------:R-:W-:Y:S01]  /*0750*/  IMAD.MOV.U32 R16, RZ, RZ, R8 ;  /* 0x000000ffff107224 */ /* 0x000fe200078e0008 */
[----:B------:R-:W0:Y:S01]  /*0760*/  LDCU.64 UR12, c[0x0][0x388] ;  /* 0x00007100ff0c77ac */ /* 0x000e220008000a00 */
[-C--:B------:R-:W-:Y:S02]  /*0770*/  IMAD R19, R13, R5.reuse, RZ ;  /* 0x000000050d137224 */ /* 0x080fe400078e02ff */
[----:B------:R-:W-:Y:S01]  /*0780*/  IMAD.WIDE.U32 R14, R12, R5, UR8 ;  /* 0x000000080c0e7e25 */ /* 0x000fe2000f8e0005 */
[----:B------:R-:W1:Y:S03]  /*0790*/  LDCU.64 UR22, c[0x0][0x390] ;  /* 0x00007200ff1677ac */ /* 0x000e660008000a00 */
[----:B------:R-:W-:Y:S01]  /*07a0*/  IMAD.WIDE.U32 R16, R5, UR14, R16 ;  /* 0x0000000e05107c25 */ /* 0x000fe2000f8e0010 */
[----:B------:R-:W-:-:S03]  /*07b0*/  UIADD3.X UR8, UPT, UPT, UR15, -0x1, URZ, UP1, !UPT ;  /* 0xffffffff0f087890 */ /* 0x000fc60008ffe4ff */
[----:B------:R-:W-:Y:S02]  /*07c0*/  IMAD R5, R5, UR15, RZ ;  /* 0x0000000f05057c24 */ /* 0x000fe4000f8e02ff */
[----:B------:R-:W-:Y:S02]  /*07d0*/  IMAD.U32 R9, RZ, RZ, UR19 ;  /* 0x00000013ff097e24 */ /* 0x000fe4000f8e00ff */
[C-C-:B------:R-:W-:Y:S02]  /*07e0*/  IMAD.IADD R25, R5.reuse, 0x1, R17.reuse ;  /* 0x0000000105197824 */ /* 0x140fe400078e0211 */
[C-C-:B------:R-:W-:Y:S02]  /*07f0*/  IMAD.IADD R26, R5.reuse, 0x1, R17.reuse ;  /* 0x00000001051a7824 */ /* 0x140fe400078e0211 */
[----:B------:R-:W-:Y:S02]  /*0800*/  IMAD.IADD R27, R5, 0x1, R17 ;  /* 0x00000001051b7824 */ /* 0x000fe400078e0211 */
[----:B------:R-:W-:-:S02]  /*0810*/  IMAD.IADD R7, R19, 0x1, R15 ;  /* 0x0000000113077824 */ /* 0x000fc400078e020f */
[C-C-:B------:R-:W-:Y:S02]  /*0820*/  IMAD.IADD R8, R19.reuse, 0x1, R15.reuse ;  /* 0x0000000113087824 */ /* 0x140fe400078e020f */
[C-C-:B------:R-:W-:Y:S02]  /*0830*/  IMAD.IADD R9, R19.reuse, 0x1, R15.reuse ;  /* 0x0000000113097824 */ /* 0x140fe400078e020f */
[----:B------:R-:W-:Y:S02]  /*0840*/  IMAD.IADD R24, R19, 0x1, R15 ;  /* 0x0000000113187824 */ /* 0x000fe400078e020f */
[----:B01----:R-:W-:-:S07]  /*0850*/  IMAD.IADD R5, R5, 0x1, R17 ;  /* 0x0000000105057824 */ /* 0x003fce00078e0211 */
.L_x_6:
[----:B-1----:R-:W-:-:S04]  /*0860*/  IADD3 R18, P2, P3, R16, UR12, R29 ;  /* 0x0000000c10127c10 */ /* 0x002fc8000fb5e01d */
[----:B------:R-:W-:-:S05]  /*0870*/  IADD3.X R19, PT, PT, R25, UR13, R6, P2, P3 ;  /* 0x0000000d19137c10 */ /* 0x000fca00097e6406 */
[----:B------:R0:W2:Y:S02]  /*0880*/  LDG.E.U8 R28, desc[UR16][R18.64] ;  /* 0x00000010121c7981 */ /* 0x0000a4000c1e1100 */
[----:B0-----:R-:W-:-:S04]  /*0890*/  IADD3 R18, P2, P3, R14, UR22, R29 ;  /* 0x000000160e127c10 */ /* 0x001fc8000fb5e01d */
[----:B------:R-:W-:Y:S02]  /*08a0*/  IADD3.X R19, PT, PT, R7, UR23, R6, P2, P3 ;  /* 0x0000001707137c10 */ /* 0x000fe400097e6406 */
[----:B------:R-:W-:-:S03]  /*08b0*/  IADD3 R21, P2, PT, R29, 0x1, RZ ;  /* 0x000000011d157810 */ /* 0x000fc60007f5e0ff */
[----:B--2---:R0:W-:Y:S02]  /*08c0*/  STG.E.U8 desc[UR16][R18.64], R28 ;  /* 0x0000001c12007986 */ /* 0x0041e4000c101110 */
[----:B0-----:R-:W-:Y:S01]  /*08d0*/  IMAD.X R28, RZ, RZ, R6, P2 ;  /* 0x000000ffff1c7224 */ /* 0x001fe200010e0606 */
[----:B------:R-:W-:-:S04]  /*08e0*/  IADD3 R22, P2, P3, R16, UR12, R21 ;  /* 0x0000000c10167c10 */ /* 0x000fc8000fb5e015 */
[----:B------:R-:W-:-:S06]  /*08f0*/  IADD3.X R23, PT, PT, R26, UR13, R28, P2, P3 ;  /* 0x0000000d1a177c10 */ /* 0x000fcc00097e641c */
[----:B------:R-:W2:Y:S01]  /*0900*/  LDG.E.U8 R23, desc[UR16][R22.64] ;  /* 0x0000001016177981 */ /* 0x000ea2000c1e1100 */
[----:B------:R-:W-:-:S04]  /*0910*/  IADD3 R20, P2, P3, R14, UR22, R21 ;  /* 0x000000160e147c10 */ /* 0x000fc8000fb5e015 */
[----:B------:R-:W-:-:S05]  /*0920*/  IADD3.X R21, PT, PT, R8, UR23, R28, P2, P3 ;  /* 0x0000001708157c10 */ /* 0x000fca00097e641c */
[----:B--2---:R0:W-:Y:S02]  /*0930*/  STG.E.U8 desc[UR16][R20.64], R23 ;  /* 0x0000001714007986 */ /* 0x0041e4000c101110 */
[----:B0-----:R-:W-:-:S05]  /*0940*/  IADD3 R21, P2, PT, R29, 0x2, RZ ;  /* 0x000000021d157810 */ /* 0x001fca0007f5e0ff */
[----:B------:R-:W-:Y:S01]  /*0950*/  IMAD.X R22, RZ, RZ, R6, P2 ;  /* 0x000000ffff167224 */ /* 0x000fe200010e0606 */
[----:B------:R-:W-:-:S04]  /*0960*/  IADD3 R18, P2, P3, R16, UR12, R21 ;  /* 0x0000000c10127c10 */ /* 0x000fc8000fb5e015 */
[----:B------:R-:W-:-:S05]  /*0970*/  IADD3.X R19, PT, PT, R27, UR13, R22, P2, P3 ;  /* 0x0000000d1b137c10 */ /* 0x000fca00097e6416 */
[----:B------:R0:W2:Y:S02]  /*0980*/  LDG.E.U8 R28, desc[UR16][R18.64] ;  /* 0x00000010121c7981 */ /* 0x0000a4000c1e1100 */
[----:B0-----:R-:W-:-:S04]  /*0990*/  IADD3 R18, P2, P3, R14, UR22, R21 ;  /* 0x000000160e127c10 */ /* 0x001fc8000fb5e015 */
[----:B------:R-:W-:Y:S02]  /*09a0*/  IADD3.X R19, PT, PT, R9, UR23, R22, P2, P3 ;  /* 0x0000001709137c10 */ /* 0x000fe400097e6416 */
[----:B------:R-:W-:-:S05]  /*09b0*/  IADD3 R22, P2, PT, R29, 0x3, RZ ;  /* 0x000000031d167810 */ /* 0x000fca0007f5e0ff */
[----:B------:R-:W-:Y:S01]  /*09c0*/  IMAD.X R23, RZ, RZ, R6, P2 ;  /* 0x000000ffff177224 */ /* 0x000fe200010e0606 */
[----:B------:R-:W-:-:S04]  /*09d0*/  IADD3 R20, P2, P3, R16, UR12, R22 ;  /* 0x0000000c10147c10 */ /* 0x000fc8000fb5e016 */
[----:B------:R-:W-:Y:S01]  /*09e0*/  IADD3.X R21, PT, PT, R5, UR13, R23, P2, P3 ;  /* 0x0000000d05157c10 */ /* 0x000fe200097e6417 */
[----:B--2---:R1:W-:Y:S05]  /*09f0*/  STG.E.U8 desc[UR16][R18.64], R28 ;  /* 0x0000001c12007986 */ /* 0x0043ea000c101110 */
[----:B------:R-:W2:Y:S01]  /*0a00*/  LDG.E.U8 R21, desc[UR16][R20.64] ;  /* 0x0000001014157981 */ /* 0x000ea2000c1e1100 */
[----:B------:R-:W-:-:S04]  /*0a10*/  IADD3 R22, P2, P3, R14, UR22, R22 ;  /* 0x000000160e167c10 */ /* 0x000fc8000fb5e016 */
[----:B------:R-:W-:Y:S02]  /*0a20*/  IADD3.X R23, PT, PT, R24, UR23, R23, P2, P3 ;  /* 0x0000001718177c10 */ /* 0x000fe400097e6417 */
[----:B------:R-:W-:-:S05]  /*0a30*/  IADD3 R29, P2, PT, R29, 0x4, RZ ;  /* 0x000000041d1d7810 */ /* 0x000fca0007f5e0ff */
[----:B------:R-:W-:Y:S01]  /*0a40*/  IMAD.X R6, RZ, RZ, R6, P2 ;  /* 0x000000ffff067224 */ /* 0x000fe200010e0606 */
[----:B------:R-:W-:-:S04]  /*0a50*/  ISETP.GE.U32.AND P2, PT, R29, UR10, PT ;  /* 0x0000000a1d007c0c */ /* 0x000fc8000bf46070 */
[----:B------:R-:W-:Y:S01]  /*0a60*/  ISETP.GE.U32.AND.EX P2, PT, R6, UR8, PT, P2 ;  /* 0x0000000806007c0c */ /* 0x000fe2000bf46120 */
[----:B--2---:R1:W-:-:S12]  /*0a70*/  STG.E.U8 desc[UR16][R22.64], R21 ;  /* 0x0000001516007986 */ /* 0x0043d8000c101110 */
[----:B------:R-:W-:Y:S05]  /*0a80*/  @!P2 BRA `(.L_x_6) ;  /* 0xfffffffc0074a947 */ /* 0x000fea000383ffff */
.L_x_5:
[----:B------:R-:W-:Y:S01]  /*0a90*/  IMAD.U32 R5, RZ, RZ, UR15 ;  /* 0x0000000fff057e24 */ /* 0x000fe2000f8e00ff */
[C---:B------:R-:W-:Y:S02]  /*0aa0*/  ISETP.LT.U32.AND P3, PT, R29.reuse, UR14, PT ;  /* 0x0000000e1d007c0c */ /* 0x040fe4000bf61070 */
[----:B------:R-:W-:Y:S02]  /*0ab0*/  IADD3 R7, P4, PT, -R29, UR14, RZ ;  /* 0x0000000e1d077c10 */ /* 0x000fe4000ff9e1ff */
[----:B------:R-:W-:Y:S02]  /*0ac0*/  ISETP.GT.U32.AND.EX P3, PT, R5, R6, PT, P3 ;  /* 0x000000060500720c */ /* 0x000fe40003f64130 */
[----:B------:R-:W-:Y:S02]  /*0ad0*/  ISETP.LE.U32.AND P2, PT, R7, 0x1, PT ;  /* 0x000000010700780c */ /* 0x000fe40003f43070 */
[----:B------:R-:W-:-:S04]  /*0ae0*/  IADD3.X R5, PT, PT, ~R6, UR15, RZ, P4, !PT ;  /* 0x0000000f06057c10 */ /* 0x000fc8000a7fe5ff */
[----:B------:R-:W-:-:S13]  /*0af0*/  ISETP.LE.U32.OR.EX P2, PT, R5, RZ, !P3, P2 ;  /* 0x000000ff0500720c */ /* 0x000fda0005f43520 */
[----:B------:R-:W-:Y:S05]  /*0b00*/  @P2 BRA `(.L_x_7) ;  /* 0x0000000000802947 */ /* 0x000fea0003800000 */
[----:B------:R-:W2:Y:S01]  /*0b10*/  S2R R5, SR_TID.X ;  /* 0x0000000000057919 */ /* 0x000ea20000002100 */
[----:B------:R-:W1:Y:S01]  /*0b20*/  LDCU.64 UR10, c[0x0][0x388] ;  /* 0x00007100ff0a77ac */ /* 0x000e620008000a00 */
[----:B0-----:R-:W-:Y:S02]  /*0b30*/  IMAD.U32 R8, RZ, RZ, UR18 ;  /* 0x00000012ff087e24 */ /* 0x001fe4000f8e00ff */
[----:B------:R-:W-:Y:S01]  /*0b40*/  IMAD.U32 R9, RZ, RZ, UR19 ;  /* 0x00000013ff097e24 */ /* 0x000fe2000f8e00ff */
[----:B------:R-:W0:Y:S01]  /*0b50*/  LDCU.64 UR12, c[0x0][0x390] ;  /* 0x00007200ff0c77ac */ /* 0x000e220008000a00 */
[----:B------:R-:W-:Y:S02]  /*0b60*/  IMAD.U32 R15, RZ, RZ, UR7 ;  /* 0x00000007ff0f7e24 */ /* 0x000fe4000f8e00ff */
[----:B------:R-:W-:Y:S02]  /*0b70*/  IMAD.MOV.U32 R14, RZ, RZ, R8 ;  /* 0x000000ffff0e7224 */ /* 0x000fe400078e0008 */
[----:B--2---:R-:W-:-:S04]  /*0b80*/  IMAD R9, R0, UR4, R5 ;  /* 0x0000000400097c24 */ /* 0x004fc8000f8e0205 */
[----:B------:R-:W-:-:S04]  /*0b90*/  IMAD.WIDE.U32 R14, R9, UR14, R14 ;  /* 0x0000000e090e7c25 */ /* 0x000fc8000f8e000e */
[----:B------:R-:W-:Y:S01]  /*0ba0*/  IMAD R5, R9, UR15, RZ ;  /* 0x0000000f09057c24 */ /* 0x000fe2000f8e02ff */
[----:B-1----:R-:W-:-:S03]  /*0bb0*/  IADD3 R18, P1, P2, R14, UR10, R29 ;  /* 0x0000000a0e127c10 */ /* 0x002fc6000fa3e01d */
[----:B------:R-:W-:-:S05]  /*0bc0*/  IMAD.IADD R15, R15, 0x1, R5 ;  /* 0x000000010f0f7824 */ /* 0x000fca00078e0205 */
[----:B------:R-:W-:-:S06]  /*0bd0*/  IADD3.X R19, PT, PT, R15, UR11, R6, P1, P2 ;  /* 0x0000000b0f137c10 */ /* 0x000fcc0008fe4406 */
[----:B------:R-:W2:Y:S01]  /*0be0*/  LDG.E.U8 R19, desc[UR16][R18.64] ;  /* 0x0000001012137981 */ /* 0x000ea2000c1e1100 */
[----:B------:R-:W-:Y:S01]  /*0bf0*/  UIMAD UR8, UR14, UR20, URZ ;  /* 0x000000140e0872a4 */ /* 0x000fe2000f8e02ff */
[----:B------:R-:W-:Y:S01]  /*0c00*/  IMAD R7, R13, R9, RZ ;  /* 0x000000090d077224 */ /* 0x000fe200078e02ff */
[----:B------:R-:W-:-:S04]  /*0c10*/  IADD3 R5, P1, PT, R29, 0x1, RZ ;  /* 0x000000011d057810 */ /* 0x000fc80007f3e0ff */
[----:B------:R-:W-:Y:S01]  /*0c20*/  IMAD.WIDE.U32 R8, R12, R9, UR8 ;  /* 0x000000080c087e25 */ /* 0x000fe2000f8e0009 */
[----:B------:R-:W-:-:S03]  /*0c30*/  IADD3 R14, P2, P3, R14, UR10, R5 ;  /* 0x0000000a0e0e7c10 */ /* 0x000fc6000fb5e005 */
[----:B------:R-:W-:Y:S01]  /*0c40*/  IMAD.IADD R9, R9, 0x1, R7 ;  /* 0x0000000109097824 */ /* 0x000fe200078e0207 */
[----:B0-----:R-:W-:Y:S01]  /*0c50*/  IADD3 R16, P4, P5, R8, UR12, R29 ;  /* 0x0000000c08107c10 */ /* 0x001fe2000fd9e01d */
[----:B------:R-:W-:-:S03]  /*0c60*/  IMAD.X R7, RZ, RZ, R6, P1 ;  /* 0x000000ffff077224 */ /* 0x000fc600008e0606 */
[----:B------:R-:W-:Y:S02]  /*0c70*/  IADD3.X R17, PT, PT, R9, UR13, R6, P4, P5 ;  /* 0x0000000d09117c10 */ /* 0x000fe4000a7ea406 */
[----:B------:R-:W-:-:S03]  /*0c80*/  IADD3.X R15, PT, PT, R15, UR11, R7, P2, P3 ;  /* 0x0000000b0f0f7c10 */ /* 0x000fc600097e6407 */
[----:B--2---:R2:W-:Y:S04]  /*0c90*/  STG.E.U8 desc[UR16][R16.64], R19 ;  /* 0x0000001310007986 */ /* 0x0045e8000c101110 */
[----:B------:R-:W3:Y:S01]  /*0ca0*/  LDG.E.U8 R15, desc[UR16][R14.64] ;  /* 0x000000100e0f7981 */ /* 0x000ee2000c1e1100 */
[----:B------:R-:W-:-:S04]  /*0cb0*/  IADD3 R8, P1, P2, R8, UR12, R5 ;  /* 0x0000000c08087c10 */ /* 0x000fc8000fa3e005 */
[----:B------:R-:W-:Y:S02]  /*0cc0*/  IADD3.X R9, PT, PT, R9, UR13, R7, P1, P2 ;  /* 0x0000000d09097c10 */ /* 0x000fe40008fe4407 */
[----:B------:R-:W-:Y:S02]  /*0cd0*/  IADD3 R29, P2, PT, R29, 0x2, RZ ;  /* 0x000000021d1d7810 */ /* 0x000fe40007f5e0ff */
[----:B------:R-:W-:-:S03]  /*0ce0*/  PLOP3.LUT P1, PT, PT, PT, PT, 0x8, 0x80 ;  /* 0x000000000080781c */ /* 0x000fc60003f2e170 */
[----:B------:R-:W-:Y:S01]  /*0cf0*/  IMAD.X R6, RZ, RZ, R6, P2 ;  /* 0x000000ffff067224 */ /* 0x000fe200010e0606 */
[----:B---3--:R2:W-:Y:S09]  /*0d00*/  STG.E.U8 desc[UR16][R8.64], R15 ;  /* 0x0000000f08007986 */ /* 0x0085f2000c101110 */
.L_x_7:
[----:B------:R-:W-:-:S04]  /*0d10*/  ISETP.LT.U32.AND P2, PT, R29, UR14, PT ;  /* 0x0000000e1d007c0c */ /* 0x000fc8000bf41070 */
[----:B------:R-:W-:-:S13]  /*0d20*/  ISETP.LT.U32.OR.EX P1, PT, R6, UR15, P1, P2 ;  /* 0x0000000f06007c0c */ /* 0x000fda0008f21520 */
[----:B------:R-:W-:Y:S05]  /*0d30*/  @!P1 BRA `(.L_x_4) ;  /* 0x0000000000549947 */ /* 0x000fea0003800000 */
[----:B------:R-:W3:Y:S01]  /*0d40*/  S2R R5, SR_TID.X ;  /* 0x0000000000057919 */ /* 0x000ee20000002100 */
[----:B------:R-:W4:Y:S01]  /*0d50*/  LDCU.64 UR10, c[0x0][0x388] ;  /* 0x00007100ff0a77ac */ /* 0x000f220008000a00 */
[----:B------:R-:W-:Y:S02]  /*0d60*/  IMAD.U32 R14, RZ, RZ, UR18 ;  /* 0x00000012ff0e7e24 */ /* 0x000fe4000f8e00ff */
[----:B0-2---:R-:W-:Y:S02]  /*0d70*/  IMAD.U32 R15, RZ, RZ, UR19 ;  /* 0x00000013ff0f7e24 */ /* 0x005fe4000f8e00ff */
[----:B------:R-:W-:Y:S02]  /*0d80*/  IMAD.U32 R9, RZ, RZ, UR7 ;  /* 0x00000007ff097e24 */ /* 0x000fe4000f8e00ff */
[----:B------:R-:W-:Y:S02]  /*0d90*/  IMAD.MOV.U32 R8, RZ, RZ, R14 ;  /* 0x000000ffff087224 */ /* 0x000fe400078e000e */
[----:B---3--:R-:W-:-:S04]  /*0da0*/  IMAD R15, R0, UR4, R5 ;  /* 0x00000004000f7c24 */ /* 0x008fc8000f8e0205 */
[----:B------:R-:W-:-:S04]  /*0db0*/  IMAD.WIDE.U32 R8, R15, UR14, R8 ;  /* 0x0000000e0f087c25 */ /* 0x000fc8000f8e0008 */
[----:B------:R-:W-:Y:S01]  /*0dc0*/  IMAD R5, R15, UR15, RZ ;  /* 0x0000000f0f057c24 */ /* 0x000fe2000f8e02ff */
[----:B----4-:R-:W-:-:S03]  /*0dd0*/  IADD3 R8, P1, P2, R8, UR10, R29 ;  /* 0x0000000a08087c10 */ /* 0x010fc6000fa3e01d */
[----:B------:R-:W-:-:S05]  /*0de0*/  IMAD.IADD R5, R9, 0x1, R5 ;  /* 0x0000000109057824 */ /* 0x000fca00078e0205 */
[----:B------:R-:W-:Y:S01]  /*0df0*/  IADD3.X R9, PT, PT, R5, UR11, R6, P1, P2 ;  /* 0x0000000b05097c10 */ /* 0x000fe20008fe4406 */
[----:B------:R-:W0:Y:S05]  /*0e00*/  LDCU.64 UR10, c[0x0][0x390] ;  /* 0x00007200ff0a77ac */ /* 0x000e2a0008000a00 */
[----:B------:R-:W2:Y:S01]  /*0e10*/  LDG.E.U8 R9, desc[UR16][R8.64] ;  /* 0x0000001008097981 */ /* 0x000ea2000c1e1100 */
[----:B------:R-:W-:Y:S01]  /*0e20*/  UIMAD UR8, UR14, UR20, URZ ;  /* 0x000000140e0872a4 */ /* 0x000fe2000f8e02ff */
[----:B------:R-:W-:-:S05]  /*0e30*/  IMAD R5, R13, R15, RZ ;  /* 0x0000000f0d057224 */ /* 0x000fca00078e02ff */
[----:B------:R-:W-:-:S04]  /*0e40*/  IMAD.WIDE.U32 R14, R12, R15, UR8 ;  /* 0x000000080c0e7e25 */ /* 0x000fc8000f8e000f */
[----:B------:R-:W-:Y:S01]  /*0e50*/  IMAD.IADD R5, R15, 0x1, R5 ;  /* 0x000000010f057824 */ /* 0x000fe200078e0205 */
[----:B0-----:R-:W-:-:S04]  /*0e60*/  IADD3 R14, P1, P2, R14, UR10, R29 ;  /* 0x0000000a0e0e7c10 */ /* 0x001fc8000fa3e01d */
[----:B------:R-:W-:-:S05]  /*0e70*/  IADD3.X R15, PT, PT, R5, UR11, R6, P1, P2 ;  /* 0x0000000b050f7c10 */ /* 0x000fca0008fe4406 */
[----:B--2---:R3:W-:Y:S04]  /*0e80*/  STG.E.U8 desc[UR16][R14.64], R9 ;  /* 0x000000090e007986 */ /* 0x0047e8000c101110 */
.L_x_4:
[----:B------:R-:W-:Y:S05]  /*0e90*/  BSYNC.RECONVERGENT B0 ;  /* 0x0000000000007941 */ /* 0x000fea0003800200 */
.L_x_3:
[----:B------:R-:W4:Y:S01]  /*0ea0*/  S2R R5, SR_TID.X ;  /* 0x0000000000057919 */ /* 0x000f220000002100 */
[----:B------:R-:W-:Y:S01]  /*0eb0*/  BSSY.RECONVERGENT B0, `(.L_x_8) ;  /* 0x00000a5000007945 */ /* 0x000fe20003800200 */
[----:B----4-:R-:W-:-:S04]  /*0ec0*/  IMAD R5, R0, UR4, R5 ;  /* 0x0000000400057c24 */ /* 0x010fc8000f8e0205 */
[----:B------:R-:W-:-:S05]  /*0ed0*/  IMAD.IADD R5, R5, 0x1, R0 ;  /* 0x0000000105057824 */ /* 0x000fca00078e0200 */
[----:B------:R-:W-:-:S04]  /*0ee0*/  ISETP.GT.U32.AND P1, PT, R10, R5, PT ;  /* 0x000000050a00720c */ /* 0x000fc80003f24070 */
[----:B------:R-:W-:-:S04]  /*0ef0*/  ISETP.GT.U32.AND.EX P1, PT, R11, RZ, PT, P1 ;  /* 0x000000ff0b00720c */ /* 0x000fc80003f24110 */
[----:B------:R-:W-:-:S13]  /*0f00*/  PLOP3.LUT P1, PT, P1, PT, UP0, 0x5d, 0xd5 ;  /* 0x0000000000d5781c */ /* 0x000fda0000f2eb0d */
[----:B------:R-:W-:Y:S05]  /*0f10*/  @P1 BRA `(.L_x_9) ;  /* 0x0000000800781947 */ /* 0x000fea0003800000 */
[----:B------:R-:W-:Y:S01]  /*0f20*/  IMAD.U32 R6, RZ, RZ, UR15 ;  /* 0x0000000fff067e24 */ /* 0x000fe2000f8e00ff */
[----:B------:R-:W-:Y:S01]  /*0f30*/  ISETP.LT.U32.AND P1, PT, RZ, UR14, PT ;  /* 0x0000000eff007c0c */ /* 0x000fe2000bf21070 */
[----:B0-23--:R-:W-:Y:S02]  /*0f40*/  IMAD.U32 R15, RZ, RZ, UR7 ;  /* 0x00000007ff0f7e24 */ /* 0x00dfe4000f8e00ff */
        /* <DEDUP_REMOVED lines=13> */
[----:B------:R2:W3:Y:S01]  /*1020*/  @!P1 LDG.E.U8 R15, desc[UR16][R14.64] ;  /* 0x000000100e0f9981 */ /* 0x0004e2000c1e1100 */
        /* <DEDUP_REMOVED lines=12> */
[----:B--2---:R-:W-:-:S04]  /*10f0*/  IADD3 R14, P4, PT, -R29, UR14, RZ ;  /* 0x0000000e1d0e7c10 */ /* 0x004fc8000ff9e1ff */
[----:B------:R-:W-:Y:S02]  /*1100*/  ISETP.GT.U32.AND.EX P2, PT, R7, R6, PT, P2 ;  /* 0x000000060700720c */ /* 0x000fe40003f44120 */
[----:B------:R-:W-:Y:S02]  /*1110*/  ISETP.LE.U32.AND P3, PT, R14, 0x3, PT ;  /* 0x000000030e00780c */ /* 0x000fe40003f63070 */
[----:B------:R-:W-:-:S04]  /*1120*/  IADD3.X R7, PT, PT, ~R6, UR15, RZ, P4, !PT ;  /* 0x0000000f06077c10 */ /* 0x000fc8000a7fe5ff */
[----:B------:R-:W-:Y:S01]  /*1130*/  ISETP.LE.U32.OR.EX P2, PT, R7, RZ, !P2, P3 ;  /* 0x000000ff0700720c */ /* 0x000fe20005743530 */
[----:B---3--:R0:W-:-:S12]  /*1140*/  @!P1 STG.E.U8 desc[UR16][R8.64], R15 ;  /* 0x0000000f08009986 */ /* 0x0081d8000c101110 */
[----:B------:R-:W-:Y:S05]  /*1150*/  @P2 BRA `(.L_x_10) ;  /* 0x0000000000e02947 */ /* 0x000fea0003800000 */
[----:B0-----:R-:W-:Y:S01]  /*1160*/  IMAD.U32 R8, RZ, RZ, UR18 ;  /* 0x00000012ff087e24 */ /* 0x001fe2000f8e00ff */
[----:B------:R-:W-:Y:S01]  /*1170*/  UIADD3 UR10, UP1, UPT, UR14, -0x3, URZ ;  /* 0xfffffffd0e0a7890 */ /* 0x000fe2000ff3e0ff */
[----:B------:R-:W-:Y:S01]  /*1180*/  IMAD.U32 R17, RZ, RZ, UR7 ;  /* 0x00000007ff117e24 */ /* 0x000fe2000f8e00ff */
[----:B------:R-:W-:Y:S01]  /*1190*/  PLOP3.LUT P1, PT, PT, PT, PT, 0x8, 0x80 ;  /* 0x000000000080781c */ /* 0x000fe20003f2e170 */
[----:B------:R-:W-:Y:S01]  /*11a0*/  IMAD.MOV.U32 R16, RZ, RZ, R8 ;  /* 0x000000ffff107224 */ /* 0x000fe200078e0008 */
[----:B------:R-:W0:Y:S01]  /*11b0*/  LDCU.64 UR12, c[0x0][0x388] ;  /* 0x00007100ff0c77ac */ /* 0x000e220008000a00 */
[-C--:B-1----:R-:W-:Y:S02]  /*11c0*/  IMAD R19, R13, R5.reuse, RZ ;  /* 0x000000050d137224 */ /* 0x082fe400078e02ff */
        /* <DEDUP_REMOVED lines=14> */
.L_x_11:
[----:B--2---:R-:W-:-:S04]  /*12b0*/  IADD3 R18, P2, P3, R16, UR12, R29 ;  /* 0x0000000c10127c10 */ /* 0x004fc8000fb5e01d */
        /* <DEDUP_REMOVED lines=25> */
[----:B------:R-:W3:Y:S01]  /*1450*/  LDG.E.U8 R21, desc[UR16][R20.64] ;  /* 0x0000001014157981 */ /* 0x000ee2000c1e1100 */
[----:B------:R-:W-:-:S04]  /*1460*/  IADD3 R22, P2, P3, R14, UR22, R22 ;  /* 0x000000160e167c10 */ /* 0x000fc8000fb5e016 */
[----:B------:R-:W-:Y:S02]  /*1470*/  IADD3.X R23, PT, PT, R24, UR23, R23, P2, P3 ;  /* 0x0000001718177c10 */ /* 0x000fe400097e6417 */
[----:B------:R-:W-:-:S05]  /*1480*/  IADD3 R29, P2, PT, R29, 0x4, RZ ;  /* 0x000000041d1d7810 */ /* 0x000fca0007f5e0ff */
[----:B------:R-:W-:Y:S01]  /*1490*/  IMAD.X R6, RZ, RZ, R6, P2 ;  /* 0x000000ffff067224 */ /* 0x000fe200010e0606 */
[----:B------:R-:W-:-:S04]  /*14a0*/  ISETP.GE.U32.AND P2, PT, R29, UR10, PT ;  /* 0x0000000a1d007c0c */ /* 0x000fc8000bf46070 */
[----:B------:R-:W-:Y:S01]  /*14b0*/  ISETP.GE.U32.AND.EX P2, PT, R6, UR8, PT, P2 ;  /* 0x0000000806007c0c */ /* 0x000fe2000bf46120 */
[----:B---3--:R2:W-:-:S12]  /*14c0*/  STG.E.U8 desc[UR16][R22.64], R21 ;  /* 0x0000001516007986 */ /* 0x0085d8000c101110 */
[----:B------:R-:W-:Y:S05]  /*14d0*/  @!P2 BRA `(.L_x_11) ;  /* 0xfffffffc0074a947 */ /* 0x000fea000383ffff */
.L_x_10:
        /* <DEDUP_REMOVED lines=8> */
[----:B------:R-:W3:Y:S01]  /*1560*/  S2R R5, SR_TID.X ;  /* 0x0000000000057919 */ /* 0x000ee20000002100 */
[----:B------:R-:W1:Y:S01]  /*1570*/  LDCU.64 UR10, c[0x0][0x388] ;  /* 0x00007100ff0a77ac */ /* 0x000e620008000a00 */
[----:B0-----:R-:W-:Y:S02]  /*1580*/  IMAD.U32 R8, RZ, RZ, UR18 ;  /* 0x00000012ff087e24 */ /* 0x001fe4000f8e00ff */
[----:B------:R-:W-:Y:S01]  /*1590*/  IMAD.U32 R9, RZ, RZ, UR19 ;  /* 0x00000013ff097e24 */ /* 0x000fe2000f8e00ff */
[----:B------:R-:W0:Y:S01]  /*15a0*/  LDCU.64 UR12, c[0x0][0x390] ;  /* 0x00007200ff0c77ac */ /* 0x000e220008000a00 */
[----:B------:R-:W-:Y:S02]  /*15b0*/  IMAD.U32 R15, RZ, RZ, UR7 ;  /* 0x00000007ff0f7e24 */ /* 0x000fe4000f8e00ff */
[----:B------:R-:W-:Y:S02]  /*15c0*/  IMAD.MOV.U32 R14, RZ, RZ, R8 ;  /* 0x000000ffff0e7224 */ /* 0x000fe400078e0008 */
[----:B---3--:R-:W-:-:S04]  /*15d0*/  IMAD R5, R0, UR4, R5 ;  /* 0x0000000400057c24 */ /* 0x008fc8000f8e0205 */
[----:B------:R-:W-:-:S04]  /*15e0*/  IMAD.IADD R9, R5, 0x1, R0 ;  /* 0x0000000105097824 */ /* 0x000fc800078e0200 */
[----:B------:R-:W-:-:S04]  /*15f0*/  IMAD.WIDE.U32 R14, R9, UR14, R14 ;  /* 0x0000000e090e7c25 */ /* 0x000fc8000f8e000e */
[----:B------:R-:W-:Y:S01]  /*1600*/  IMAD R5, R9, UR15, RZ ;  /* 0x0000000f09057c24 */ /* 0x000fe2000f8e02ff */
[----:B-12---:R-:W-:-:S03]  /*1610*/  IADD3 R18, P1, P2, R14, UR10, R29 ;  /* 0x0000000a0e127c10 */ /* 0x006fc6000fa3e01d */
[----:B------:R-:W-:-:S05]  /*1620*/  IMAD.IADD R15, R15, 0x1, R5 ;  /* 0x000000010f0f7824 */ /* 0x000fca00078e0205 */
[----:B------:R-:W-:-:S06]  /*1630*/  IADD3.X R19, PT, PT, R15, UR11, R6, P1, P2 ;  /* 0x0000000b0f137c10 */ /* 0x000fcc0008fe4406 */
[----:B------:R-:W2:Y:S01]  /*1640*/  LDG.E.U8 R19, desc[UR16][R18.64] ;  /* 0x0000001012137981 */ /* 0x000ea2000c1e1100 */
[----:B------:R-:W-:Y:S01]  /*1650*/  UIMAD UR8, UR14, UR20, URZ ;  /* 0x000000140e0872a4 */ /* 0x000fe2000f8e02ff */
[----:B------:R-:W-:Y:S01]  /*1660*/  IADD3 R5, P1, PT, R29, 0x1, RZ ;  /* 0x000000011d057810 */ /* 0x000fe20007f3e0ff */
[----:B------:R-:W-:-:S03]  /*1670*/  IMAD R17, R13, R9, RZ ;  /* 0x000000090d117224 */ /* 0x000fc600078e02ff */
[----:B------:R-:W-:Y:S01]  /*1680*/  IADD3 R14, P2, P3, R14, UR10, R5 ;  /* 0x0000000a0e0e7c10 */ /* 0x000fe2000fb5e005 */
[----:B------:R-:W-:-:S04]  /*1690*/  IMAD.WIDE.U32 R8, R12, R9, UR8 ;  /* 0x000000080c087e25 */ /* 0x000fc8000f8e0009 */
[----:B------:R-:W-:Y:S01]  /*16a0*/  IMAD.X R7, RZ, RZ, R6, P1 ;  /* 0x000000ffff077224 */ /* 0x000fe200008e0606 */
[----:B0-----:R-:W-:Y:S01]  /*16b0*/  IADD3 R16, P1, P4, R8, UR12, R29 ;  /* 0x0000000c08107c10 */ /* 0x001fe2000fc3e01d */
[----:B------:R-:W-:-:S03]  /*16c0*/  IMAD.IADD R9, R9, 0x1, R17 ;  /* 0x0000000109097824 */ /* 0x000fc600078e0211 */
[----:B------:R-:W-:Y:S02]  /*16d0*/  IADD3.X R15, PT, PT, R15, UR11, R7, P2, P3 ;  /* 0x0000000b0f0f7c10 */ /* 0x000fe400097e6407 */
[----:B------:R-:W-:-:S05]  /*16e0*/  IADD3.X R17, PT, PT, R9, UR13, R6, P1, P4 ;  /* 0x0000000d09117c10 */ /* 0x000fca0008fe8406 */
[----:B--2---:R3:W-:Y:S04]  /*16f0*/  STG.E.U8 desc[UR16][R16.64], R19 ;  /* 0x0000001310007986 */ /* 0x0047e8000c101110 */
[----:B------:R-:W2:Y:S01]  /*1700*/  LDG.E.U8 R15, desc[UR16][R14.64] ;  /* 0x000000100e0f7981 */ /* 0x000ea2000c1e1100 */
[----:B------:R-:W-:-:S04]  /*1710*/  IADD3 R8, P1, P2, R8, UR12, R5 ;  /* 0x0000000c08087c10 */ /* 0x000fc8000fa3e005 */
[----:B------:R-:W-:Y:S02]  /*1720*/  IADD3.X R9, PT, PT, R9, UR13, R7, P1, P2 ;  /* 0x0000000d09097c10 */ /* 0x000fe40008fe4407 */
[----:B------:R-:W-:Y:S02]  /*1730*/  IADD3 R29, P2, PT, R29, 0x2, RZ ;  /* 0x000000021d1d7810 */ /* 0x000fe40007f5e0ff */
[----:B------:R-:W-:-:S03]  /*1740*/  PLOP3.LUT P1, PT, PT, PT, PT, 0x8, 0x80 ;  /* 0x000000000080781c */ /* 0x000fc60003f2e170 */
[----:B------:R-:W-:Y:S01]  /*1750*/  IMAD.X R6, RZ, RZ, R6, P2 ;  /* 0x000000ffff067224 */ /* 0x000fe200010e0606 */
[----:B--2---:R3:W-:Y:S09]  /*1760*/  STG.E.U8 desc[UR16][R8.64], R15 ;  /* 0x0000000f08007986 */ /* 0x0047f2000c101110 */
.L_x_12:
[----:B------:R-:W-:-:S04]  /*1770*/  ISETP.LT.U32.AND P2, PT, R29, UR14, PT ;  /* 0x0000000e1d007c0c */ /* 0x000fc8000bf41070 */
[----:B------:R-:W-:-:S13]  /*1780*/  ISETP.LT.U32.OR.EX P1, PT, R6, UR15, P1, P2 ;  /* 0x0000000f06007c0c */ /* 0x000fda0008f21520 */
[----:B------:R-:W-:Y:S05]  /*1790*/  @!P1 BRA `(.L_x_9) ;  /* 0x0000000000589947 */ /* 0x000fea0003800000 */
[----:B------:R-:W4:Y:S01]  /*17a0*/  S2R R5, SR_TID.X ;  /* 0x0000000000057919 */ /* 0x000f220000002100 */
[----:B------:R-:W5:Y:S01]  /*17b0*/  LDCU.64 UR10, c[0x0][0x388] ;  /* 0x00007100ff0a77ac */ /* 0x000f620008000a00 */
[----:B------:R-:W-:Y:S02]  /*17c0*/  IMAD.U32 R14, RZ, RZ, UR18 ;  /* 0x00000012ff0e7e24 */ /* 0x000fe4000f8e00ff */
[----:B0--3--:R-:W-:Y:S02]  /*17d0*/  IMAD.U32 R15, RZ, RZ, UR19 ;  /* 0x00000013ff0f7e24 */ /* 0x009fe4000f8e00ff */
[----:B------:R-:W-:Y:S02]  /*17e0*/  IMAD.U32 R9, RZ, RZ, UR7 ;  /* 0x00000007ff097e24 */ /* 0x000fe4000f8e00ff */
[----:B------:R-:W-:Y:S02]  /*17f0*/  IMAD.MOV.U32 R8, RZ, RZ, R14 ;  /* 0x000000ffff087224 */ /* 0x000fe400078e000e */
[----:B----4-:R-:W-:-:S04]  /*1800*/  IMAD R5, R0, UR4, R5 ;  /* 0x0000000400057c24 */ /* 0x010fc8000f8e0205 */
[----:B------:R-:W-:-:S04]  /*1810*/  IMAD.IADD R15, R5, 0x1, R0 ;  /* 0x00000001050f7824 */ /* 0x000fc800078e0200 */
[----:B------:R-:W-:-:S04]  /*1820*/  IMAD.WIDE.U32 R8, R15, UR14, R8 ;  /* 0x0000000e0f087c25 */ /* 0x000fc8000f8e0008 */
[----:B------:R-:W-:Y:S01]  /*1830*/  IMAD R5, R15, UR15, RZ ;  /* 0x0000000f0f057c24 */ /* 0x000fe2000f8e02ff */
[----:B-----5:R-:W-:-:S03]  /*1840*/  IADD3 R8, P1, P2, R8, UR10, R29 ;  /* 0x0000000a08087c10 */ /* 0x020fc6000fa3e01d */
[----:B------:R-:W-:-:S05]  /*1850*/  IMAD.IADD R5, R9, 0x1, R5 ;  /* 0x0000000109057824 */ /* 0x000fca00078e0205 */
[----:B------:R-:W-:Y:S01]  /*1860*/  IADD3.X R9, PT, PT, R5, UR11, R6, P1, P2 ;  /* 0x0000000b05097c10 */ /* 0x000fe20008fe4406 */
[----:B------:R-:W0:Y:S05]  /*1870*/  LDCU.64 UR10, c[0x0][0x390] ;  /* 0x00007200ff0a77ac */ /* 0x000e2a0008000a00 */
[----:B------:R-:W3:Y:S01]  /*1880*/  LDG.E.U8 R9, desc[UR16][R8.64] ;  /* 0x0000001008097981 */ /* 0x000ee2000c1e1100 */
[----:B------:R-:W-:Y:S01]  /*1890*/  UIMAD UR8, UR14, UR20, URZ ;  /* 0x000000140e0872a4 */ /* 0x000fe2000f8e02ff */
[----:B------:R-:W-:-:S05]  /*18a0*/  IMAD R5, R13, R15, RZ ;  /* 0x0000000f0d057224 */ /* 0x000fca00078e02ff */
[----:B------:R-:W-:-:S04]  /*18b0*/  IMAD.WIDE.U32 R14, R12, R15, UR8 ;  /* 0x000000080c0e7e25 */ /* 0x000fc8000f8e000f */
[----:B------:R-:W-:Y:S01]  /*18c0*/  IMAD.IADD R5, R15, 0x1, R5 ;  /* 0x000000010f057824 */ /* 0x000fe200078e0205 */
[----:B0-----:R-:W-:-:S04]  /*18d0*/  IADD3 R14, P1, P2, R14, UR10, R29 ;  /* 0x0000000a0e0e7c10 */ /* 0x001fc8000fa3e01d */
[----:B------:R-:W-:-:S05]  /*18e0*/  IADD3.X R15, PT, PT, R5, UR11, R6, P1, P2 ;  /* 0x0000000b050f7c10 */ /* 0x000fca0008fe4406 */
[----:B---3--:R4:W-:Y:S04]  /*18f0*/  STG.E.U8 desc[UR16][R14.64], R9 ;  /* 0x000000090e007986 */ /* 0x0089e8000c101110 */
.L_x_9:
[----:B------:R-:W-:Y:S05]  /*1900*/  BSYNC.RECONVERGENT B0 ;  /* 0x0000000000007941 */ /* 0x000fea0003800200 */
.L_x_8:
[----:B------:R-:W0:Y:S01]  /*1910*/  S2R R5, SR_TID.X ;  /* 0x0000000000057919 */ /* 0x000e220000002100 */
[----:B------:R-:W-:Y:S01]  /*1920*/  BSSY.RECONVERGENT B0, `(.L_x_13) ;  /* 0x00000a8000007945 */ /* 0x000fe20003800200 */
[----:B0-----:R-:W-:-:S04]  /*1930*/  IMAD R5, R0, UR4, R5 ;  /* 0x0000000400057c24 */ /* 0x001fc8000f8e0205 */
[----:B------:R-:W-:-:S04]  /*1940*/  IMAD.IADD R5, R5, 0x1, R0 ;  /* 0x0000000105057824 */ /* 0x000fc800078e0200 */
[----:B------:R-:W-:-:S05]  /*1950*/  IMAD.IADD R5, R5, 0x1, R0 ;  /* 0x0000000105057824 */ /* 0x000fca00078e0200 */
[----:B------:R-:W-:-:S04]  /*1960*/  ISETP.GT.U32.AND P1, PT, R10, R5, PT ;  /* 0x000000050a00720c */ /* 0x000fc80003f24070 */
[----:B------:R-:W-:-:S04]  /*1970*/  ISETP.GT.U32.AND.EX P1, PT, R11, RZ, PT, P1 ;  /* 0x000000ff0b00720c */ /* 0x000fc80003f24110 */
[----:B------:R-:W-:-:S13]  /*1980*/  PLOP3.LUT P1, PT, P1, PT, UP0, 0x5d, 0xd5 ;  /* 0x0000000000d5781c */ /* 0x000fda0000f2eb0d */
[----:B------:R-:W-:Y:S05]  /*1990*/  @P1 BRA `(.L_x_14) ;  /* 0x0000000800801947 */ /* 0x000fea0003800000 */
[----:B------:R-:W-:Y:S01]  /*19a0*/  IMAD.U32 R6, RZ, RZ, UR15 ;  /* 0x0000000fff067e24 */ /* 0x000fe2000f8e00ff */
[----:B------:R-:W-:Y:S01]  /*19b0*/  ISETP.LT.U32.AND P1, PT, RZ, UR14, PT ;  /* 0x0000000eff007c0c */ /* 0x000fe2000bf21070 */
[----:B--234-:R-:W-:Y:S02]  /*19c0*/  IMAD.U32 R15, RZ, RZ, UR7 ;  /* 0x00000007ff0f7e24 */ /* 0x01cfe4000f8e00ff */
        /* <DEDUP_REMOVED lines=54> */
.L_x_16:
        /* <DEDUP_REMOVED lines=35> */
.L_x_15:
        /* <DEDUP_REMOVED lines=42> */
.L_x_17:
        /* <DEDUP_REMOVED lines=26> */
.L_x_14:
[----:B------:R-:W-:Y:S05]  /*23a0*/  BSYNC.RECONVERGENT B0 ;  /* 0x0000000000007941 */ /* 0x000fea0003800200 */
.L_x_13:
[----:B------:R-:W1:Y:S01]  /*23b0*/  S2R R5, SR_TID.X ;  /* 0x0000000000057919 */ /* 0x000e620000002100 */
[----:B------:R-:W-:Y:S01]  /*23c0*/  BSSY.RECONVERGENT B0, `(.L_x_18) ;  /* 0x000007f000007945 */ /* 0x000fe20003800200 */
[----:B-1----:R-:W-:-:S04]  /*23d0*/  IMAD R5, R0, UR4, R5 ;  /* 0x0000000400057c24 */ /* 0x002fc8000f8e0205 */
[----:B------:R-:W-:-:S04]  /*23e0*/  IMAD.IADD R7, R5, 0x1, R0 ;  /* 0x0000000105077824 */ /* 0x000fc800078e0200 */
[----:B------:R-:W-:-:S04]  /*23f0*/  IMAD.IADD R7, R7, 0x1, R0 ;  /* 0x0000000107077824 */ /* 0x000fc800078e0200 */
[----:B--23--:R-:W-:-:S05]  /*2400*/  IMAD.IADD R17, R7, 0x1, R0 ;  /* 0x0000000107117824 */ /* 0x00cfca00078e0200 */
[----:B------:R-:W-:-:S04]  /*2410*/  ISETP.GT.U32.AND P1, PT, R10, R17, PT ;  /* 0x000000110a00720c */ /* 0x000fc80003f24070 */
[----:B------:R-:W-:-:S13]  /*2420*/  ISETP.GT.U32.AND.EX P1, PT, R11, RZ, PT, P1 ;  /* 0x000000ff0b00720c */ /* 0x000fda0003f24110 */
[----:B------:R-:W-:Y:S05]  /*2430*/  @!P1 BRA `(.L_x_19) ;  /* 0x0000000400dc9947 */ /* 0x000fea0003800000 */
[----:B------:R-:W-:Y:S05]  /*2440*/  BRA.U !UP0, `(.L_x_19) ;  /* 0x0000000508d87547 */ /* 0x000fea000b800000 */
[----:B------:R-:W-:Y:S01]  /*2450*/  IMAD.U32 R6, RZ, RZ, UR15 ;  /* 0x0000000fff067e24 */ /* 0x000fe2000f8e00ff */
[----:B------:R-:W-:Y:S01]  /*2460*/  ISETP.LT.U32.AND P1, PT, RZ, UR14, PT ;  /* 0x0000000eff007c0c */ /* 0x000fe2000bf21070 */
[C---:B0---4-:R-:W-:Y:S02]  /*2470*/  IMAD R9, R17.reuse, UR15, RZ ;  /* 0x0000000f11097c24 */ /* 0x051fe4000f8e02ff */
[----:B------:R-:W-:Y:S01]  /*2480*/  IMAD.WIDE.U32 R16, R17, UR14, RZ ;  /* 0x0000000e11107c25 */ /* 0x000fe2000f8e00ff */
[----:B------:R-:W-:-:S03]  /*2490*/  ISETP.GT.U32.AND.EX P1, PT, R6, RZ, PT, P1 ;  /* 0x000000ff0600720c */ /* 0x000fc60003f24110 */
[----:B------:R-:W-:Y:S01]  /*24a0*/  IMAD.IADD R9, R17, 0x1, R9 ;  /* 0x0000000111097824 */ /* 0x000fe200078e0209 */
[----:B------:R-:W-:Y:S01]  /*24b0*/  IADD3 R16, P2, PT, R16, UR18, RZ ;  /* 0x0000001210107c10 */ /* 0x000fe2000ff5e0ff */
[----:B------:R-:W-:Y:S02]  /*24c0*/  IMAD.MOV.U32 R17, RZ, RZ, RZ ;  /* 0x000000ffff117224 */ /* 0x000fe400078e00ff */
[----:B------:R-:W-:Y:S01]  /*24d0*/  IMAD.MOV.U32 R15, RZ, RZ, RZ ;  /* 0x000000ffff0f7224 */ /* 0x000fe200078e00ff */
[----:B------:R-:W-:-:S05]  /*24e0*/  IADD3.X R14, PT, PT, R9, UR7, RZ, P2, !PT ;  /* 0x00000007090e7c10 */ /* 0x000fca00097fe4ff */
[----:B------:R-:W0:Y:S02]  /*24f0*/  @!P1 LDC.64 R6, c[0x0][0x388] ;  /* 0x0000e200ff069b82 */ /* 0x000e240000000a00 */
[----:B0-----:R-:W-:-:S04]  /*2500*/  @!P1 IADD3 R18, P2, P3, R16, R6, R17 ;  /* 0x0000000610129210 */ /* 0x001fc80007b5e011 */
[----:B------:R-:W-:Y:S02]  /*2510*/  @!P1 IADD3.X R19, PT, PT, R14, R7, R15, P2, P3 ;  /* 0x000000070e139210 */ /* 0x000fe400017e640f */
[----:B------:R-:W0:Y:S03]  /*2520*/  @!P1 LDC.64 R6, c[0x0][0x390] ;  /* 0x0000e400ff069b82 */ /* 0x000e260000000a00 */
[----:B------:R-:W2:Y:S01]  /*2530*/  @!P1 LDG.E.U8 R18, desc[UR16][R18.64] ;  /* 0x0000001012129981 */ /* 0x000ea2000c1e1100 */
[----:B------:R-:W-:Y:S01]  /*2540*/  UIMAD UR8, UR14, UR20, URZ ;  /* 0x000000140e0872a4 */ /* 0x000fe2000f8e02ff */
[----:B------:R-:W-:Y:S01]  /*2550*/  IADD3 R5, PT, PT, R0, R5, R0 ;  /* 0x0000000500057210 */ /* 0x000fe20007ffe000 */
[----:B------:R-:W-:-:S04]  /*2560*/  IMAD.U32 R9, RZ, RZ, UR9 ;  /* 0x00000009ff097e24 */ /* 0x000fc8000f8e00ff */
[----:B------:R-:W-:Y:S02]  /*2570*/  IMAD.U32 R8, RZ, RZ, UR8 ;  /* 0x00000008ff087e24 */ /* 0x000fe4000f8e00ff */
[----:B------:R-:W-:-:S04]  /*2580*/  IMAD.IADD R5, R5, 0x1, R0 ;  /* 0x0000000105057824 */ /* 0x000fc800078e0200 */
[-C--:B-----5:R-:W-:Y:S02]  /*2590*/  @!P1 IMAD R21, R13, R5.reuse, RZ ;  /* 0x000000050d159224 */ /* 0x0a0fe400078e02ff */
[----:B------:R-:W-:-:S04]  /*25a0*/  @!P1 IMAD.WIDE.U32 R8, R12, R5, R8 ;  /* 0x000000050c089225 */ /* 0x000fc800078e0008 */
[----:B------:R-:W-:Y:S01]  /*25b0*/  @!P1 IMAD.IADD R20, R9, 0x1, R21 ;  /* 0x0000000109149824 */ /* 0x000fe200078e0215 */
[----:B0-----:R-:W-:Y:S01]  /*25c0*/  @!P1 IADD3 R6, P2, P3, R8, R6, R17 ;  /* 0x0000000608069210 */ /* 0x001fe20007b5e011 */
[----:B------:R-:W-:Y:S02]  /*25d0*/  @!P1 IMAD.MOV.U32 R17, RZ, RZ, 0x1 ;  /* 0x00000001ff119424 */ /* 0x000fe400078e00ff */
[----:B------:R-:W-:Y:S01]  /*25e0*/  IMAD.U32 R8, RZ, RZ, UR15 ;  /* 0x0000000fff087e24 */ /* 0x000fe2000f8e00ff */
[----:B------:R-:W-:Y:S01]  /*25f0*/  @!P1 IADD3.X R7, PT, PT, R20, R7, R15, P2, P3 ;  /* 0x0000000714079210 */ /* 0x000fe200017e640f */
[----:B------:R-:W-:Y:S01]  /*2600*/  @!P1 IMAD.MOV.U32 R15, RZ, RZ, RZ ;  /* 0x000000ffff0f9224 */ /* 0x000fe200078e00ff */
[C---:B------:R-:W-:Y:S02]  /*2610*/  ISETP.LT.U32.AND P2, PT, R17.reuse, UR14, PT ;  /* 0x0000000e11007c0c */ /* 0x040fe4000bf41070 */
[----:B------:R-:W-:Y:S02]  /*2620*/  IADD3 R9, P4, PT, -R17, UR14, RZ ;  /* 0x0000000e11097c10 */ /* 0x000fe4000ff9e1ff */
[----:B------:R-:W-:-:S02]  /*2630*/  ISETP.GT.U32.AND.EX P2, PT, R8, R15, PT, P2 ;  /* 0x0000000f0800720c */ /* 0x000fc40003f44120 */
[----:B------:R-:W-:Y:S02]  /*2640*/  ISETP.LE.U32.AND P3, PT, R9, 0x3, PT ;  /* 0x000000030900780c */ /* 0x000fe40003f63070 */
[----:B------:R-:W-:-:S04]  /*2650*/  IADD3.X R8, PT, PT, ~R15, UR15, RZ, P4, !PT ;  /* 0x0000000f0f087c10 */ /* 0x000fc8000a7fe5ff */
[----:B------:R-:W-:Y:S01]  /*2660*/  ISETP.LE.U32.OR.EX P2, PT, R8, RZ, !P2, P3 ;  /* 0x000000ff0800720c */ /* 0x000fe20005743530 */
[----:B--2---:R0:W-:-:S12]  /*2670*/  @!P1 STG.E.U8 desc[UR16][R6.64], R18 ;  /* 0x0000001206009986 */ /* 0x0041d8000c101110 */
[----:B------:R-:W-:Y:S05]  /*2680*/  @P2 BRA `(.L_x_20) ;  /* 0x0000000000a02947 */ /* 0x000fea0003800000 */
[-C--:B------:R-:W-:Y:S01]  /*2690*/  IMAD R9, R13, R5.reuse, RZ ;  /* 0x000000050d097224 */ /* 0x080fe200078e02ff */
[----:B------:R-:W-:Y:S01]  /*26a0*/  UIADD3 UR10, UP1, UPT, UR14, -0x3, URZ ;  /* 0xfffffffd0e0a7890 */ /* 0x000fe2000ff3e0ff */
[----:B0-----:R-:W-:Y:S01]  /*26b0*/  IMAD.WIDE.U32 R6, R12, R5, UR8 ;  /* 0x000000080c067e25 */ /* 0x001fe2000f8e0005 */
[----:B------:R-:W-:Y:S01]  /*26c0*/  PLOP3.LUT P1, PT, PT, PT, PT, 0x8, 0x80 ;  /* 0x000000000080781c */ /* 0x000fe20003f2e170 */
[----:B------:R-:W0:Y:S02]  /*26d0*/  LDCU.64 UR12, c[0x0][0x388] ;  /* 0x00007100ff0c77ac */ /* 0x000e240008000a00 */
[C-C-:B------:R-:W-:Y:S02]  /*26e0*/  IMAD.IADD R26, R9.reuse, 0x1, R7.reuse ;  /* 0x00000001091a7824 */ /* 0x140fe400078e0207 */
[C-C-:B------:R-:W-:Y:S01]  /*26f0*/  IMAD.IADD R28, R9.reuse, 0x1, R7.reuse ;  /* 0x00000001091c7824 */ /* 0x140fe200078e0207 */
[----:B------:R-:W1:Y:S01]  /*2700*/  LDCU.64 UR22, c[0x0][0x390] ;  /* 0x00007200ff1677ac */ /* 0x000e620008000a00 */
[----:B------:R-:W-:-:S02]  /*2710*/  IMAD.IADD R25, R9, 0x1, R7 ;  /* 0x0000000109197824 */ /* 0x000fc400078e0207 */
[----:B------:R-:W-:Y:S01]  /*2720*/  IMAD.IADD R24, R9, 0x1, R7 ;  /* 0x0000000109187824 */ /* 0x000fe200078e0207 */
[----:B------:R-:W-:-:S12]  /*2730*/  UIADD3.X UR11, UPT, UPT, UR15, -0x1, URZ, UP1, !UPT ;  /* 0xffffffff0f0b7890 */ /* 0x000fd80008ffe4ff */
.L_x_21:
[----:B0-----:R-:W-:-:S04]  /*2740*/  IADD3 R8, P2, P3, R16, UR12, R17 ;  /* 0x0000000c10087c10 */ /* 0x001fc8000fb5e011 */
[----:B------:R-:W-:-:S05]  /*2750*/  IADD3.X R9, PT, PT, R14, UR13, R15, P2, P3 ;  /* 0x0000000d0e097c10 */ /* 0x000fca00097e640f */
[----:B--2---:R-:W2:Y:S01]  /*2760*/  LDG.E.U8 R27, desc[UR16][R8.64] ;  /* 0x00000010081b7981 */ /* 0x004ea2000c1e1100 */
[----:B-1----:R-:W-:-:S04]  /*2770*/  IADD3 R18, P2, P3, R6, UR22, R17 ;  /* 0x0000001606127c10 */ /* 0x002fc8000fb5e011 */
[----:B------:R-:W-:Y:S02]  /*2780*/  IADD3.X R19, PT, PT, R26, UR23, R15, P2, P3 ;  /* 0x000000171a137c10 */ /* 0x000fe400097e640f */
[----:B------:R-:W-:-:S03]  /*2790*/  IADD3 R20, P2, P3, R6, 0x1, R17 ;  /* 0x0000000106147810 */ /* 0x000fc60007b5e011 */
[----:B--2---:R-:W-:Y:S04]  /*27a0*/  STG.E.U8 desc[UR16][R18.64], R27 ;  /* 0x0000001b12007986 */ /* 0x004fe8000c101110 */
[----:B------:R-:W2:Y:S01]  /*27b0*/  LDG.E.U8 R29, desc[UR16][R8.64+0x1] ;  /* 0x00000110081d7981 */ /* 0x000ea2000c1e1100 */
[----:B------:R-:W-:Y:S02]  /*27c0*/  IADD3 R20, P4, PT, R20, UR22, RZ ;  /* 0x0000001614147c10 */ /* 0x000fe4000ff9e0ff */
[----:B------:R-:W-:-:S04]  /*27d0*/  IADD3.X R21, PT, PT, R28, RZ, R15, P2, P3 ;  /* 0x000000ff1c157210 */ /* 0x000fc800017e640f */
[----:B------:R-:W-:Y:S02]  /*27e0*/  IADD3.X R21, PT, PT, R21, UR23, RZ, P4, !PT ;  /* 0x0000001715157c10 */ /* 0x000fe4000a7fe4ff */
[----:B------:R-:W-:-:S03]  /*27f0*/  IADD3 R22, P2, P3, R6, 0x2, R17 ;  /* 0x0000000206167810 */ /* 0x000fc60007b5e011 */
[----:B--2---:R0:W-:Y:S04]  /*2800*/  STG.E.U8 desc[UR16][R20.64], R29 ;  /* 0x0000001d14007986 */ /* 0x0041e8000c101110 */
[----:B0-----:R-:W2:Y:S01]  /*2810*/  LDG.E.U8 R21, desc[UR16][R8.64+0x2] ;  /* 0x0000021008157981 */ /* 0x001ea2000c1e1100 */
[----:B------:R-:W-:Y:S02]  /*2820*/  IADD3 R22, P4, PT, R22, UR22, RZ ;  /* 0x0000001616167c10 */ /* 0x000fe4000ff9e0ff */
[----:B------:R-:W-:-:S04]  /*2830*/  IADD3.X R23, PT, PT, R25, RZ, R15, P2, P3 ;  /* 0x000000ff19177210 */ /* 0x000fc800017e640f */
[----:B------:R-:W-:Y:S02]  /*2840*/  IADD3.X R23, PT, PT, R23, UR23, RZ, P4, !PT ;  /* 0x0000001717177c10 */ /* 0x000fe4000a7fe4ff */
[----:B------:R-:W-:-:S03]  /*2850*/  IADD3 R18, P2, P3, R6, 0x3, R17 ;  /* 0x0000000306127810 */ /* 0x000fc60007b5e011 */
[----:B--2---:R2:W-:Y:S04]  /*2860*/  STG.E.U8 desc[UR16][R22.64], R21 ;  /* 0x0000001516007986 */ /* 0x0045e8000c101110 */
[----:B------:R-:W3:Y:S01]  /*2870*/  LDG.E.U8 R27, desc[UR16][R8.64+0x3] ;  /* 0x00000310081b7981 */ /* 0x000ee2000c1e1100 */
[----:B------:R-:W-:Y:S02]  /*2880*/  IADD3 R18, P4, PT, R18, UR22, RZ ;  /* 0x0000001612127c10 */ /* 0x000fe4000ff9e0ff */
[----:B------:R-:W-:Y:S02]  /*2890*/  IADD3.X R19, PT, PT, R24, RZ, R15, P2, P3 ;  /* 0x000000ff18137210 */ /* 0x000fe400017e640f */
[----:B------:R-:W-:Y:S02]  /*28a0*/  IADD3 R17, P2, PT, R17, 0x4, RZ ;  /* 0x0000000411117810 */ /* 0x000fe40007f5e0ff */
[----:B------:R-:W-:-:S03]  /*28b0*/  IADD3.X R19, PT, PT, R19, UR23, RZ, P4, !PT ;  /* 0x0000001713137c10 */ /* 0x000fc6000a7fe4ff */
[----:B------:R-:W-:Y:S01]  /*28c0*/  IMAD.X R15, RZ, RZ, R15, P2 ;  /* 0x000000ffff0f7224 */ /* 0x000fe200010e060f */
[----:B------:R-:W-:-:S04]  /*28d0*/  ISETP.GE.U32.AND P2, PT, R17, UR10, PT ;  /* 0x0000000a11007c0c */ /* 0x000fc8000bf46070 */
[----:B------:R-:W-:Y:S01]  /*28e0*/  ISETP.GE.U32.AND.EX P2, PT, R15, UR11, PT, P2 ;  /* 0x0000000b0f007c0c */ /* 0x000fe2000bf46120 */
[----:B---3--:R2:W-:-:S12]  /*28f0*/  STG.E.U8 desc[UR16][R18.64], R27 ;  /* 0x0000001b12007986 */ /* 0x0085d8000c101110 */
[----:B------:R-:W-:Y:S05]  /*2900*/  @!P2 BRA `(.L_x_21) ;  /* 0xfffffffc008ca947 */ /* 0x000fea000383ffff */
.L_x_20:
[----:B0-----:R-:W-:Y:S01]  /*2910*/  IMAD.U32 R6, RZ, RZ, UR15 ;  /* 0x0000000fff067e24 */ /* 0x001fe2000f8e00ff */
[C---:B------:R-:W-:Y:S02]  /*2920*/  ISETP.LT.U32.AND P3, PT, R17.reuse, UR14, PT ;  /* 0x0000000e11007c0c */ /* 0x040fe4000bf61070 */
[----:B------:R-:W-:Y:S02]  /*2930*/  IADD3 R7, P4, PT, -R17, UR14, RZ ;  /* 0x0000000e11077c10 */ /* 0x000fe4000ff9e1ff */
[----:B------:R-:W-:Y:S02]  /*2940*/  ISETP.GT.U32.AND.EX P3, PT, R6, R15, PT, P3 ;  /* 0x0000000f0600720c */ /* 0x000fe40003f64130 */
[----:B------:R-:W-:Y:S02]  /*2950*/  ISETP.LE.U32.AND P2, PT, R7, 0x1, PT ;  /* 0x000000010700780c */ /* 0x000fe40003f43070 */
[----:B------:R-:W-:-:S04]  /*2960*/  IADD3.X R6, PT, PT, ~R15, UR15, RZ, P4, !PT ;  /* 0x0000000f0f067c10 */ /* 0x000fc8000a7fe5ff */
[----:B------:R-:W-:-:S13]  /*2970*/  ISETP.LE.U32.OR.EX P2, PT, R6, RZ, !P3, P2 ;  /* 0x000000ff0600720c */ /* 0x000fda0005f43520 */
[----:B------:R-:W-:Y:S05]  /*2980*/  @P2 BRA `(.L_x_22) ;  /* 0x0000000000502947 */ /* 0x000fea0003800000 */
[----:B------:R-:W0:Y:S02]  /*2990*/  LDCU.64 UR10, c[0x0][0x388] ;  /* 0x00007100ff0a77ac */ /* 0x000e240008000a00 */
[----:B0-----:R-:W-:-:S04]  /*29a0*/  IADD3 R6, P1, P2, R16, UR10, R17 ;  /* 0x0000000a10067c10 */ /* 0x001fc8000fa3e011 */
[----:B------:R-:W-:Y:S01]  /*29b0*/  IADD3.X R7, PT, PT, R14, UR11, R15, P1, P2 ;  /* 0x0000000b0e077c10 */ /* 0x000fe20008fe440f */
[----:B------:R-:W0:Y:S04]  /*29c0*/  LDCU.64 UR10, c[0x0][0x390] ;  /* 0x00007200ff0a77ac */ /* 0x000e280008000a00 */
[----:B--2---:R-:W2:Y:S01]  /*29d0*/  LDG.E.U8 R21, desc[UR16][R6.64] ;  /* 0x0000001006157981 */ /* 0x004ea2000c1e1100 */
[-C--:B------:R-:W-:Y:S02]  /*29e0*/  IMAD R19, R13, R5.reuse, RZ ;  /* 0x000000050d137224 */ /* 0x080fe400078e02ff */
[----:B------:R-:W-:-:S04]  /*29f0*/  IMAD.WIDE.U32 R8, R12, R5, UR8 ;  /* 0x000000080c087e25 */ /* 0x000fc8000f8e0005 */
[----:B------:R-:W-:Y:S01]  /*2a00*/  IMAD.IADD R20, R9, 0x1, R19 ;  /* 0x0000000109147824 */ /* 0x000fe200078e0213 */
[----:B0-----:R-:W-:-:S04]  /*2a10*/  IADD3 R18, P1, P2, R8, UR10, R17 ;  /* 0x0000000a08127c10 */ /* 0x001fc8000fa3e011 */
[----:B------:R-:W-:-:S05]  /*2a20*/  IADD3.X R19, PT, PT, R20, UR11, R15, P1, P2 ;  /* 0x0000000b14137c10 */ /* 0x000fca0008fe440f */
[----:B--2---:R0:W-:Y:S04]  /*2a30*/  STG.E.U8 desc[UR16][R18.64], R21 ;  /* 0x0000001512007986 */ /* 0x0041e8000c101110 */
[----:B------:R-:W2:Y:S01]  /*2a40*/  LDG.E.U8 R23, desc[UR16][R6.64+0x1] ;  /* 0x0000011006177981 */ /* 0x000ea2000c1e1100 */
[----:B------:R-:W-:-:S04]  /*2a50*/  IADD3 R8, P1, P2, R8, 0x1, R17 ;  /* 0x0000000108087810 */ /* 0x000fc80007a3e011 */
[--C-:B------:R-:W-:Y:S02]  /*2a60*/  IADD3.X R9, PT, PT, R20, RZ, R15.reuse, P1, P2 ;  /* 0x000000ff14097210 */ /* 0x100fe40000fe440f */
[----:B------:R-:W-:Y:S02]  /*2a70*/  IADD3 R8, P1, PT, R8, UR10, RZ ;  /* 0x0000000a08087c10 */ /* 0x000fe4000ff3e0ff */
[----:B------:R-:W-:Y:S02]  /*2a80*/  IADD3 R17, P2, PT, R17, 0x2, RZ ;  /* 0x0000000211117810 */ /* 0x000fe40007f5e0ff */
[----:B------:R-:W-:Y:S02]  /*2a90*/  IADD3.X R9, PT, PT, R9, UR11, RZ, P1, !PT ;  /* 0x0000000b09097c10 */ /* 0x000fe40008ffe4ff */
[----:B------:R-:W-:Y:S01]  /*2aa0*/  PLOP3.LUT P1, PT, PT, PT, PT, 0x8, 0x80 ;  /* 0x000000000080781c */ /* 0x000fe20003f2e170 */
[----:B------:R-:W-:Y:S02]  /*2ab0*/  IMAD.X R15, RZ, RZ, R15, P2 ;  /* 0x000000ffff0f7224 */ /* 0x000fe400010e060f */
[----:B--2---:R0:W-:Y:S10]  /*2ac0*/  STG.E.U8 desc[UR16][R8.64], R23 ;  /* 0x0000001708007986 */ /* 0x0041f4000c101110 */
.L_x_22:
[----:B------:R-:W-:-:S04]  /*2ad0*/  ISETP.LT.U32.AND P2, PT, R17, UR14, PT ;  /* 0x0000000e11007c0c */ /* 0x000fc8000bf41070 */
[----:B------:R-:W-:-:S13]  /*2ae0*/  ISETP.LT.U32.OR.EX P1, PT, R15, UR15, P1, P2 ;  /* 0x0000000f0f007c0c */ /* 0x000fda0008f21520 */
[----:B------:R-:W-:Y:S05]  /*2af0*/  @!P1 BRA `(.L_x_19) ;  /* 0x00000000002c9947 */ /* 0x000fea0003800000 */
[----:B------:R-:W1:Y:S02]  /*2b00*/  LDCU.64 UR10, c[0x0][0x388] ;  /* 0x00007100ff0a77ac */ /* 0x000e640008000a00 */
[----:B-1----:R-:W-:-:S04]  /*2b10*/  IADD3 R6, P1, P2, R16, UR10, R17 ;  /* 0x0000000a10067c10 */ /* 0x002fc8000fa3e011 */
[----:B------:R-:W-:Y:S01]  /*2b20*/  IADD3.X R7, PT, PT, R14, UR11, R15, P1, P2 ;  /* 0x0000000b0e077c10 */ /* 0x000fe20008fe440f */
[----:B------:R-:W1:Y:S05]  /*2b30*/  LDCU.64 UR10, c[0x0][0x390] ;  /* 0x00007200ff0a77ac */ /* 0x000e6a0008000a00 */
[----:B------:R-:W3:Y:S01]  /*2b40*/  LDG.E.U8 R7, desc[UR16][R6.64] ;  /* 0x0000001006077981 */ /* 0x000ee2000c1e1100 */
[-C--:B0-2---:R-:W-:Y:S02]  /*2b50*/  IMAD R19, R13, R5.reuse, RZ ;  /* 0x000000050d137224 */ /* 0x085fe400078e02ff */
[----:B------:R-:W-:-:S04]  /*2b60*/  IMAD.WIDE.U32 R8, R12, R5, UR8 ;  /* 0x000000080c087e25 */ /* 0x000fc8000f8e0005 */
[----:B------:R-:W-:Y:S01]  /*2b70*/  IMAD.IADD R14, R9, 0x1, R19 ;  /* 0x00000001090e7824 */ /* 0x000fe200078e0213 */
[----:B-1----:R-:W-:-:S04]  /*2b80*/  IADD3 R8, P1, P2, R8, UR10, R17 ;  /* 0x0000000a08087c10 */ /* 0x002fc8000fa3e011 */
[----:B------:R-:W-:-:S05]  /*2b90*/  IADD3.X R9, PT, PT, R14, UR11, R15, P1, P2 ;  /* 0x0000000b0e097c10 */ /* 0x000fca0008fe440f */
[----:B---3--:R1:W-:Y:S04]  /*2ba0*/  STG.E.U8 desc[UR16][R8.64], R7 ;  /* 0x0000000708007986 */ /* 0x0083e8000c101110 */
.L_x_19:
[----:B------:R-:W-:Y:S05]  /*2bb0*/  BSYNC.RECONVERGENT B0 ;  /* 0x0000000000007941 */ /* 0x000fea0003800200 */
.L_x_18:
[----:B------:R-:W-:Y:S01]  /*2bc0*/  UIADD3 UR4, UPT, UPT, UR4, 0x4, URZ ;  /* 0x0000000404047890 */ /* 0x000fe2000fffe0ff */
[----:B------:R-:W-:Y:S11]  /*2bd0*/  @P0 BRA `(.L_x_23) ;  /* 0xffffffd800080947 */ /* 0x000ff6000383ffff */
.L_x_2:
[----:B------:R-:W-:-:S04]  /*2be0*/  ISETP.NE.U32.AND P0, PT, R3, RZ, PT ;  /* 0x000000ff0300720c */ /* 0x000fc80003f05070 */
[----:B------:R-:W-:-:S13]  /*2bf0*/  ISETP.NE.AND.EX P0, PT, RZ, RZ, PT, P0 ;  /* 0x000000ffff00720c */ /* 0x000fda0003f05300 */
[----:B------:R-:W-:Y:S05]  /*2c00*/  @!P0 EXIT ;  /* 0x000000000000894d */ /* 0x000fea0003800000 */
[----:B------:R-:W3:Y:S01]  /*2c10*/  LDCU.64 UR12, c[0x0][0x388] ;  /* 0x00007100ff0c77ac */ /* 0x000ee20008000a00 */
[----:B------:R-:W0:Y:S01]  /*2c20*/  S2R R5, SR_TID.X ;  /* 0x0000000000057919 */ /* 0x000e220000002100 */
[----:B------:R-:W1:Y:S01]  /*2c30*/  LDCU.64 UR10, c[0x0][0x390] ;  /* 0x00007200ff0a77ac */ /* 0x000e620008000a00 */
[----:B------:R-:W-:Y:S01]  /*2c40*/  UIMAD UR5, UR14, UR20, URZ ;  /* 0x000000140e0572a4 */ /* 0x000fe2000f8e02ff */
[----:B------:R-:W-:Y:S01]  /*2c50*/  UMOV UR8, URZ ;  /* 0x000000ff00087c82 */ /* 0x000fe20008000000 */
[----:B---3--:R-:W-:Y:S02]  /*2c60*/  UIADD3 UR12, UP1, UPT, UR18, UR12, URZ ;  /* 0x0000000c120c7290 */ /* 0x008fe4000ff3e0ff */
[----:B-1----:R-:W-:Y:S02]  /*2c70*/  UIADD3 UR10, UP0, UPT, UR5, UR10, URZ ;  /* 0x0000000a050a7290 */ /* 0x002fe4000ff1e0ff */
[----:B------:R-:W-:Y:S02]  /*2c80*/  UIADD3.X UR13, UPT, UPT, UR7, UR13, URZ, UP1, !UPT ;  /* 0x0000000d070d7290 */ /* 0x000fe40008ffe4ff */
[----:B------:R-:W-:Y:S01]  /*2c90*/  UIADD3.X UR11, UPT, UPT, UR9, UR11, URZ, UP0, !UPT ;  /* 0x0000000b090b7290 */ /* 0x000fe200087fe4ff */
[----:B------:R-:W-:-:S11]  /*2ca0*/  UMOV UR7, URZ ;  /* 0x000000ff00077c82 */ /* 0x000fd60008000000 */
.L_x_28:
[----:B0-2---:R-:W-:Y:S01]  /*2cb0*/  IMAD R19, R0, UR4, R5 ;  /* 0x0000000400137c24 */ /* 0x005fe2000f8e0205 */
[----:B------:R-:W-:Y:S01]  /*2cc0*/  UISETP.NE.U32.AND UP0, UPT, UR14, URZ, UPT ;  /* 0x000000ff0e00728c */ /* 0x000fe2000bf05070 */
[----:B------:R-:W-:Y:S01]  /*2cd0*/  BSSY.RECONVERGENT B0, `(.L_x_24) ;  /* 0x0000055000007945 */ /* 0x000fe20003800200 */
[----:B------:R-:W-:Y:S02]  /*2ce0*/  UIADD3 UR7, UP1, UPT, UR7, 0x1, URZ ;  /* 0x0000000107077890 */ /* 0x000fe4000ff3e0ff */
[----:B------:R-:W-:Y:S01]  /*2cf0*/  ISETP.GT.U32.AND P1, PT, R10, R19, PT ;  /* 0x000000130a00720c */ /* 0x000fe20003f24070 */
[----:B------:R-:W-:Y:S02]  /*2d00*/  UISETP.NE.AND.EX UP0, UPT, UR15, URZ, UPT, UP0 ;  /* 0x000000ff0f00728c */ /* 0x000fe4000bf05300 */
[----:B------:R-:W-:Y:S01]  /*2d10*/  UIADD3.X UR8, UPT, UPT, URZ, UR8, URZ, UP1, !UPT ;  /* 0x00000008ff087290 */ /* 0x000fe20008ffe4ff */
[----:B------:R-:W-:Y:S02]  /*2d20*/  ISETP.GT.U32.AND.EX P1, PT, R11, RZ, PT, P1 ;  /* 0x000000ff0b00720c */ /* 0x000fe40003f24110 */
[----:B------:R-:W-:-:S02]  /*2d30*/  ISETP.NE.U32.AND P0, PT, R3, UR7, PT ;  /* 0x0000000703007c0c */ /* 0x000fc4000bf05070 */
[----:B------:R-:W-:Y:S02]  /*2d40*/  PLOP3.LUT P1, PT, P1, PT, UP0, 0x5d, 0xd5 ;  /* 0x0000000000d5781c */ /* 0x000fe40000f2eb0d */
[----:B------:R-:W-:-:S11]  /*2d50*/  ISETP.NE.AND.EX P0, PT, RZ, UR8, PT, P0 ;  /* 0x00000008ff007c0c */ /* 0x000fd6000bf05300 */
[----:B-1----:R-:W-:Y:S05]  /*2d60*/  @P1 BRA `(.L_x_25) ;  /* 0x00000004002c1947 */ /* 0x002fea0003800000 */
[----:B------:R-:W-:Y:S01]  /*2d70*/  UISETP.GT.U32.AND UP0, UPT, UR14, URZ, UPT ;  /* 0x000000ff0e00728c */ /* 0x000fe2000bf04070 */
[----:B------:R-:W-:Y:S01]  /*2d80*/  IMAD.U32 R6, RZ, RZ, UR12 ;  /* 0x0000000cff067e24 */ /* 0x000fe2000f8e00ff */
[----:B------:R-:W-:Y:S01]  /*2d90*/  UMOV UR5, URZ ;  /* 0x000000ff00057c82 */ /* 0x000fe20008000000 */
[----:B------:R-:W-:Y:S01]  /*2da0*/  IMAD.U32 R7, RZ, RZ, UR13 ;  /* 0x0000000dff077e24 */ /* 0x000fe2000f8e00ff */
[----:B------:R-:W-:Y:S02]  /*2db0*/  UISETP.GT.U32.AND.EX UP0, UPT, UR15, URZ, UPT, UP0 ;  /* 0x000000ff0f00728c */ /* 0x000fe4000bf04100 */
[C---:B----4-:R-:W-:Y:S01]  /*2dc0*/  IMAD R9, R19.reuse, UR15, RZ ;  /* 0x0000000f13097c24 */ /* 0x050fe2000f8e02ff */
[----:B------:R-:W-:Y:S01]  /*2dd0*/  UMOV UR6, URZ ;  /* 0x000000ff00067c82 */ /* 0x000fe20008000000 */
[----:B------:R-:W-:Y:S02]  /*2de0*/  IMAD.WIDE.U32 R6, R19, UR14, R6 ;  /* 0x0000000e13067c25 */ /* 0x000fe4000f8e0006 */
[----:B------:R-:W-:-:S02]  /*2df0*/  PLOP3.LUT P2, PT, PT, PT, UP0, 0x80, 0x8 ;  /* 0x000000000008781c */ /* 0x000fc40003f4f008 */
[----:B------:R-:W-:-:S11]  /*2e00*/  IMAD.IADD R4, R7, 0x1, R9 ;  /* 0x0000000107047824 */ /* 0x000fd600078e0209 */
[----:B------:R-:W-:-:S04]  /*2e10*/  @!P2 IADD3 R14, P1, PT, R6, UR5, RZ ;  /* 0x00000005060eac10 */ /* 0x000fc8000ff3e0ff */
[----:B------:R-:W-:-:S06]  /*2e20*/  @!P2 IADD3.X R15, PT, PT, R4, UR6, RZ, P1, !PT ;  /* 0x00000006040fac10 */ /* 0x000fcc0008ffe4ff */
[----:B------:R-:W2:Y:S01]  /*2e30*/  @!P2 LDG.E.U8 R15, desc[UR16][R14.64] ;  /* 0x000000100e0fa981 */ /* 0x000ea2000c1e1100 */
[-C--:B-----5:R-:W-:Y:S02]  /*2e40*/  IMAD R17, R13, R19.reuse, RZ ;  /* 0x000000130d117224 */ /* 0x0a0fe400078e02ff */
[----:B------:R-:W-:-:S04]  /*2e50*/  IMAD.WIDE.U32 R8, R12, R19, UR10 ;  /* 0x0000000a0c087e25 */ /* 0x000fc8000f8e0013 */
[----:B------:R-:W-:Y:S01]  /*2e60*/  IMAD.IADD R2, R9, 0x1, R17 ;  /* 0x0000000109027824 */ /* 0x000fe200078e0211 */
[----:B------:R-:W-:Y:S01]  /*2e70*/  @!P2 IADD3 R16, P1, PT, R8, UR5, RZ ;  /* 0x000000050810ac10 */ /* 0x000fe2000ff3e0ff */
[----:B------:R-:W-:Y:S02]  /*2e80*/  @!UP0 UMOV UR5, 0x1 ;  /* 0x0000000100058882 */ /* 0x000fe40000000000 */
[----:B------:R-:W-:Y:S01]  /*2e90*/  UIADD3 UR9, UP2, UPT, UR14, -UR5, URZ ;  /* 0x800000050e097290 */ /* 0x000fe2000ff5e0ff */
[----:B------:R-:W-:Y:S01]  /*2ea0*/  @!P2 IADD3.X R17, PT, PT, R2, UR6, RZ, P1, !PT ;  /* 0x000000060211ac10 */ /* 0x000fe20008ffe4ff */
[----:B------:R-:W-:Y:S01]  /*2eb0*/  UISETP.GT.U32.AND UP1, UPT, UR14, UR5, UPT ;  /* 0x000000050e00728c */ /* 0x000fe2000bf24070 */
[----:B------:R-:W-:Y:S02]  /*2ec0*/  @!UP0 UMOV UR6, URZ ;  /* 0x000000ff00068c82 */ /* 0x000fe40008000000 */
[----:B------:R-:W-:Y:S02]  /*2ed0*/  UIADD3.X UR18, UPT, UPT, UR15, ~UR6, URZ, UP2, !UPT ;  /* 0x800000060f127290 */ /* 0x000fe400097fe4ff */
[----:B------:R-:W-:-:S02]  /*2ee0*/  UISETP.GT.U32.AND.EX UP1, UPT, UR15, UR6, UPT, UP1 ;  /* 0x000000060f00728c */ /* 0x000fc4000bf24110 */
[----:B------:R-:W-:-:S04]  /*2ef0*/  UISETP.LE.U32.AND UP2, UPT, UR9, 0x3, UPT ;  /* 0x000000030900788c */ /* 0x000fc8000bf43070 */
[----:B------:R-:W-:Y:S01]  /*2f00*/  UISETP.LE.U32.OR.EX UP1, UPT, UR18, URZ, !UP1, UP2 ;  /* 0x000000ff1200728c */ /* 0x000fe2000cf23520 */
[----:B--2---:R0:W-:Y:S08]  /*2f10*/  @!P2 STG.E.U8 desc[UR16][R16.64], R15 ;  /* 0x0000000f1000a986 */ /* 0x0041f0000c101110 */
[----:B------:R-:W-:Y:S05]  /*2f20*/  BRA.U UP1, `(.L_x_26) ;  /* 0x0000000101507547 */ /* 0x000fea000b800000 */
[----:B------:R-:W-:-:S04]  /*2f30*/  UIADD3 UR9, UP0, UPT, UR14, -0x3, URZ ;  /* 0xfffffffd0e097890 */ /* 0x000fc8000ff1e0ff */
[----:B------:R-:W-:Y:S02]  /*2f40*/  UIADD3.X UR18, UPT, UPT, UR15, -0x1, URZ, UP0, !UPT ;  /* 0xffffffff0f127890 */ /* 0x000fe400087fe4ff */
[----:B------:R-:W-:-:S11]  /*2f50*/  UPLOP3.LUT UP0, UPT, UPT, UPT, UPT, 0x40, 0x4 ;  /* 0x000000000004789c */ /* 0x000fd60003f0e870 */
.L_x_27:
[----:B0-----:R-:W-:-:S04]  /*2f60*/  IADD3 R16, P1, PT, R6, UR5, RZ ;  /* 0x0000000506107c10 */ /* 0x001fc8000ff3e0ff */
[----:B------:R-:W-:-:S05]  /*2f70*/  IADD3.X R17, PT, PT, R4, UR6, RZ, P1, !PT ;  /* 0x0000000604117c10 */ /* 0x000fca0008ffe4ff */
[----:B-1----:R-:W2:Y:S01]  /*2f80*/  LDG.E.U8 R19, desc[UR16][R16.64] ;  /* 0x0000001010137981 */ /* 0x002ea2000c1e1100 */
[----:B------:R-:W-:-:S04]  /*2f90*/  IADD3 R14, P1, PT, R8, UR5, RZ ;  /* 0x00000005080e7c10 */ /* 0x000fc8000ff3e0ff */
[----:B------:R-:W-:-:S05]  /*2fa0*/  IADD3.X R15, PT, PT, R2, UR6, RZ, P1, !PT ;  /* 0x00000006020f7c10 */ /* 0x000fca0008ffe4ff */
[----:B--2---:R1:W-:Y:S04]  /*2fb0*/  STG.E.U8 desc[UR16][R14.64], R19 ;  /* 0x000000130e007986 */ /* 0x0043e8000c101110 */
[----:B------:R-:W2:Y:S04]  /*2fc0*/  LDG.E.U8 R21, desc[UR16][R16.64+0x1] ;  /* 0x0000011010157981 */ /* 0x000ea8000c1e1100 */
[----:B--2---:R1:W-:Y:S04]  /*2fd0*/  STG.E.U8 desc[UR16][R14.64+0x1], R21 ;  /* 0x000001150e007986 */ /* 0x0043e8000c101110 */
[----:B------:R-:W2:Y:S04]  /*2fe0*/  LDG.E.U8 R23, desc[UR16][R16.64+0x2] ;  /* 0x0000021010177981 */ /* 0x000ea8000c1e1100 */
[----:B--2---:R1:W-:Y:S04]  /*2ff0*/  STG.E.U8 desc[UR16][R14.64+0x2], R23 ;  /* 0x000002170e007986 */ /* 0x0043e8000c101110 */
[----:B------:R-:W2:Y:S01]  /*3000*/  LDG.E.U8 R25, desc[UR16][R16.64+0x3] ;  /* 0x0000031010197981 */ /* 0x000ea2000c1e1100 */
[----:B------:R-:W-:-:S04]  /*3010*/  UIADD3 UR5, UP2, UPT, UR5, 0x4, URZ ;  /* 0x0000000405057890 */ /* 0x000fc8000ff5e0ff */
[----:B------:R-:W-:Y:S02]  /*3020*/  UISETP.GE.U32.AND UP1, UPT, UR5, UR9, UPT ;  /* 0x000000090500728c */ /* 0x000fe4000bf26070 */
[----:B------:R-:W-:-:S04]  /*3030*/  UIADD3.X UR6, UPT, UPT, URZ, UR6, URZ, UP2, !UPT ;  /* 0x00000006ff067290 */ /* 0x000fc800097fe4ff */
[----:B------:R-:W-:Y:S01]  /*3040*/  UISETP.GE.U32.AND.EX UP1, UPT, UR6, UR18, UPT, UP1 ;  /* 0x000000120600728c */ /* 0x000fe2000bf26110 */
[----:B--2---:R1:W-:Y:S08]  /*3050*/  STG.E.U8 desc[UR16][R14.64+0x3], R25 ;  /* 0x000003190e007986 */ /* 0x0043f0000c101110 */
[----:B------:R-:W-:Y:S05]  /*3060*/  BRA.U !UP1, `(.L_x_27) ;  /* 0xfffffffd09bc7547 */ /* 0x000fea000b83ffff */
.L_x_26:
[----:B------:R-:W-:Y:S02]  /*3070*/  UIADD3 UR9, UP2, UPT, UR14, -UR5, URZ ;  /* 0x800000050e097290 */ /* 0x000fe4000ff5e0ff */
[----:B------:R-:W-:Y:S02]  /*3080*/  UISETP.GT.U32.AND UP1, UPT, UR14, UR5, UPT ;  /* 0x000000050e00728c */ /* 0x000fe4000bf24070 */
[----:B------:R-:W-:Y:S02]  /*3090*/  UIADD3.X UR18, UPT, UPT, UR15, ~UR6, URZ, UP2, !UPT ;  /* 0x800000060f127290 */ /* 0x000fe400097fe4ff */
[----:B------:R-:W-:Y:S02]  /*30a0*/  UISETP.GT.U32.AND.EX UP2, UPT, UR15, UR6, UPT, UP1 ;  /* 0x000000060f00728c */ /* 0x000fe4000bf44110 */
[----:B------:R-:W-:-:S04]  /*30b0*/  UISETP.LE.U32.AND UP1, UPT, UR9, 0x1, UPT ;  /* 0x000000010900788c */ /* 0x000fc8000bf23070 */
[----:B------:R-:W-:-:S06]  /*30c0*/  UISETP.LE.U32.OR.EX UP1, UPT, UR18, URZ, !UP2, UP1 ;  /* 0x000000ff1200728c */ /* 0x000fcc000d723510 */
[----:B------:R-:W-:-:S13]  /*30d0*/  PLOP3.LUT P2, PT, PT, PT, UP1, 0x80, 0x8 ;  /* 0x000000000008781c */ /* 0x000fda0003f4f018 */
[----:B-1----:R-:W-:-:S04]  /*30e0*/  @!P2 IADD3 R14, P1, PT, R6, UR5, RZ ;  /* 0x00000005060eac10 */ /* 0x002fc8000ff3e0ff */
[----:B0-----:R-:W-:-:S05]  /*30f0*/  @!P2 IADD3.X R15, PT, PT, R4, UR6, RZ, P1, !PT ;  /* 0x00000006040fac10 */ /* 0x001fca0008ffe4ff */
[----:B------:R-:W2:Y:S01]  /*3100*/  @!P2 LDG.E.U8 R19, desc[UR16][R14.64] ;  /* 0x000000100e13a981 */ /* 0x000ea2000c1e1100 */
[----:B------:R-:W-:-:S04]  /*3110*/  @!P2 IADD3 R16, P1, PT, R8, UR5, RZ ;  /* 0x000000050810ac10 */ /* 0x000fc8000ff3e0ff */
[----:B------:R-:W-:-:S05]  /*3120*/  @!P2 IADD3.X R17, PT, PT, R2, UR6, RZ, P1, !PT ;  /* 0x000000060211ac10 */ /* 0x000fca0008ffe4ff */
[----:B--2---:R0:W-:Y:S04]  /*3130*/  @!P2 STG.E.U8 desc[UR16][R16.64], R19 ;  /* 0x000000131000a986 */ /* 0x0041e8000c101110 */
[----:B------:R-:W2:Y:S01]  /*3140*/  @!P2 LDG.E.U8 R21, desc[UR16][R14.64+0x1] ;  /* 0x000001100e15a981 */ /* 0x000ea2000c1e1100 */
[----:B------:R-:W-:Y:S02]  /*3150*/  @!UP1 UIADD3 UR5, UP2, UPT, UR5, 0x2, URZ ;  /* 0x0000000205059890 */ /* 0x000fe4000ff5e0ff */
[----:B------:R-:W-:Y:S02]  /*3160*/  @!UP1 UPLOP3.LUT UP0, UPT, UPT, UPT, UPT, 0x40, 0x4 ;  /* 0x000000000004989c */ /* 0x000fe40003f0e870 */
[----:B------:R-:W-:Y:S02]  /*3170*/  @!UP1 UIADD3.X UR6, UPT, UPT, URZ, UR6, URZ, UP2, !UPT ;  /* 0x00000006ff069290 */ /* 0x000fe400097fe4ff */
[----:B------:R-:W-:-:S04]  /*3180*/  UISETP.LT.U32.AND UP1, UPT, UR5, UR14, UPT ;  /* 0x0000000e0500728c */ /* 0x000fc8000bf21070 */
[----:B------:R-:W-:Y:S01]  /*3190*/  UISETP.LT.U32.OR.EX UP0, UPT, UR6, UR15, UP0, UP1 ;  /* 0x0000000f0600728c */ /* 0x000fe20008701510 */
[----:B--2---:R0:W-:Y:S08]  /*31a0*/  @!P2 STG.E.U8 desc[UR16][R16.64+0x1], R21 ;  /* 0x000001151000a986 */ /* 0x0041f0000c101110 */
[----:B------:R-:W-:Y:S05]  /*31b0*/  BRA.U !UP0, `(.L_x_25) ;  /* 0x0000000108187547 */ /* 0x000fea000b800000 */
[----:B------:R-:W-:-:S04]  /*31c0*/  IADD3 R6, P1, PT, R6, UR5, RZ ;  /* 0x0000000506067c10 */ /* 0x000fc8000ff3e0ff */
[----:B------:R-:W-:-:S06]  /*31d0*/  IADD3.X R7, PT, PT, R4, UR6, RZ, P1, !PT ;  /* 0x0000000604077c10 */ /* 0x000fcc0008ffe4ff */
[----:B------:R-:W2:Y:S01]  /*31e0*/  LDG.E.U8 R7, desc[UR16][R6.64] ;  /* 0x0000001006077981 */ /* 0x000ea2000c1e1100 */
[----:B------:R-:W-:-:S04]  /*31f0*/  IADD3 R8, P1, PT, R8, UR5, RZ ;  /* 0x0000000508087c10 */ /* 0x000fc8000ff3e0ff */
[----:B------:R-:W-:-:S05]  /*3200*/  IADD3.X R9, PT, PT, R2, UR6, RZ, P1, !PT ;  /* 0x0000000602097c10 */ /* 0x000fca0008ffe4ff */
[----:B--2---:R1:W-:Y:S04]  /*3210*/  STG.E.U8 desc[UR16][R8.64], R7 ;  /* 0x0000000708007986 */ /* 0x0043e8000c101110 */
.L_x_25:
[----:B------:R-:W-:Y:S05]  /*3220*/  BSYNC.RECONVERGENT B0 ;  /* 0x0000000000007941 */ /* 0x000fea0003800200 */
.L_x_24:
[----:B------:R-:W-:Y:S01]  /*3230*/  UIADD3 UR4, UPT, UPT, UR4, 0x1, URZ ;  /* 0x0000000104047890 */ /* 0x000fe2000fffe0ff */
[----:B------:R-:W-:Y:S11]  /*3240*/  @P0 BRA `(.L_x_28) ;  /* 0xfffffff800980947 */ /* 0x000ff6000383ffff */
[----:B------:R-:W-:Y:S05]  /*3250*/  EXIT ;  /* 0x000000000000794d */ /* 0x000fea0003800000 */
        .weak           $__internal_0_$__cuda_sm20_div_u64
        .type           $__internal_0_$__cuda_sm20_div_u64,@function
        .size           $__internal_0_$__cuda_sm20_div_u64,(.L_x_30 - $__internal_0_$__cuda_sm20_div_u64)
$__internal_0_$__cuda_sm20_div_u64:
[----:B------:R-:W-:Y:S02]  /*3260*/  IMAD.MOV.U32 R14, RZ, RZ, R0 ;  /* 0x000000ffff0e7224 */ /* 0x000fe400078e0000 */
[----:B------:R-:W-:-:S04]  /*3270*/  IMAD.MOV.U32 R15, RZ, RZ, RZ ;  /* 0x000000ffff0f7224 */ /* 0x000fc800078e00ff */
[----:B------:R-:W0:Y:S08]  /*3280*/  I2F.U64.RP R5, R14 ;  /* 0x0000000e00057312 */ /* 0x000e300000309000 */
[----:B0-----:R-:W0:Y:S02]  /*3290*/  MUFU.RCP R5, R5 ;  /* 0x0000000500057308 */ /* 0x001e240000001000 */
[----:B0-----:R-:W-:-:S06]  /*32a0*/  VIADD R6, R5, 0x1ffffffe ;  /* 0x1ffffffe05067836 */ /* 0x001fcc0000000000 */
[----:B------:R-:W0:Y:S02]  /*32b0*/  F2I.U64.TRUNC R6, R6 ;  /* 0x0000000600067311 */ /* 0x000e24000020d800 */
[----:B0-----:R-:W-:-:S04]  /*32c0*/  IMAD.WIDE.U32 R8, R6, R0, RZ ;  /* 0x0000000006087225 */ /* 0x001fc800078e00ff */
[----:B------:R-:W-:Y:S01]  /*32d0*/  IMAD R9, R7, R0, R9 ;  /* 0x0000000007097224 */ /* 0x000fe200078e0209 */
[----:B------:R-:W-:-:S05]  /*32e0*/  IADD3 R17, P0, PT, RZ, -R8, RZ ;  /* 0x80000008ff117210 */ /* 0x000fca0007f1e0ff */
[----:B------:R-:W-:-:S04]  /*32f0*/  IMAD.HI.U32 R8, R6, R17, RZ ;  /* 0x0000001106087227 */ /* 0x000fc800078e00ff */
[----:B------:R-:W-:Y:S02]  /*3300*/  IMAD.X R19, RZ, RZ, ~R9, P0 ;  /* 0x000000ffff137224 */ /* 0x000fe400000e0e09 */
[----:B------:R-:W-:Y:S02]  /*3310*/  IMAD.MOV.U32 R9, RZ, RZ, R6 ;  /* 0x000000ffff097224 */ /* 0x000fe400078e0006 */
[-C--:B------:R-:W-:Y:S02]  /*3320*/  IMAD R15, R7, R19.reuse, RZ ;  /* 0x00000013070f7224 */ /* 0x080fe400078e02ff */
[----:B------:R-:W-:-:S04]  /*3330*/  IMAD.WIDE.U32 R8, P0, R6, R19, R8 ;  /* 0x0000001306087225 */ /* 0x000fc80007800008 */
[----:B------:R-:W-:-:S04]  /*3340*/  IMAD.HI.U32 R5, R7, R19, RZ ;  /* 0x0000001307057227 */ /* 0x000fc800078e00ff */
[----:B------:R-:W-:-:S04]  /*3350*/  IMAD.HI.U32 R8, P1, R7, R17, R8 ;  /* 0x0000001107087227 */ /* 0x000fc80007820008 */
[----:B------:R-:W-:Y:S01]  /*3360*/  IMAD.X R5, R5, 0x1, R7, P0 ;  /* 0x0000000105057824 */ /* 0x000fe200000e0607 */
[----:B------:R-:W-:-:S04]  /*3370*/  IADD3 R9, P2, PT, R15, R8, RZ ;  /* 0x000000080f097210 */ /* 0x000fc80007f5e0ff */
[----:B------:R-:W-:Y:S01]  /*3380*/  IADD3.X R5, PT, PT, RZ, RZ, R5, P2, P1 ;  /* 0x000000ffff057210 */ /* 0x000fe200017e2405 */
[----:B------:R-:W-:-:S03]  /*3390*/  IMAD.WIDE.U32 R6, R9, R0, RZ ;  /* 0x0000000009067225 */ /* 0x000fc600078e00ff */
[----:B------:R-:W-:Y:S01]  /*33a0*/  IADD3 R15, P0, PT, RZ, -R6, RZ ;  /* 0x80000006ff0f7210 */ /* 0x000fe20007f1e0ff */
[----:B------:R-:W-:Y:S02]  /*33b0*/  IMAD R6, R5, R0, R7 ;  /* 0x0000000005067224 */ /* 0x000fe400078e0207 */
[----:B------:R-:W-:Y:S02]  /*33c0*/  IMAD.MOV.U32 R7, RZ, RZ, RZ ;  /* 0x000000ffff077224 */ /* 0x000fe400078e00ff */
[----:B------:R-:W-:-:S04]  /*33d0*/  IMAD.HI.U32 R8, R9, R15, RZ ;  /* 0x0000000f09087227 */ /* 0x000fc800078e00ff */
[----:B------:R-:W-:-:S04]  /*33e0*/  IMAD.X R6, RZ, RZ, ~R6, P0 ;  /* 0x000000ffff067224 */ /* 0x000fc800000e0e06 */
[----:B------:R-:W-:-:S04]  /*33f0*/  IMAD.WIDE.U32 R8, P0, R9, R6, R8 ;  /* 0x0000000609087225 */ /* 0x000fc80007800008 */
[C---:B------:R-:W-:Y:S02]  /*3400*/  IMAD R14, R5.reuse, R6, RZ ;  /* 0x00000006050e7224 */ /* 0x040fe400078e02ff */
[----:B------:R-:W-:-:S04]  /*3410*/  IMAD.HI.U32 R9, P1, R5, R15, R8 ;  /* 0x0000000f05097227 */ /* 0x000fc80007820008 */
[----:B------:R-:W-:Y:S01]  /*3420*/  IMAD.HI.U32 R6, R5, R6, RZ ;  /* 0x0000000605067227 */ /* 0x000fe200078e00ff */
[----:B------:R-:W-:-:S03]  /*3430*/  IADD3 R9, P2, PT, R14, R9, RZ ;  /* 0x000000090e097210 */ /* 0x000fc60007f5e0ff */
[----:B------:R-:W-:Y:S02]  /*3440*/  IMAD.X R5, R6, 0x1, R5, P0 ;  /* 0x0000000106057824 */ /* 0x000fe400000e0605 */
[----:B------:R-:W-:-:S03]  /*3450*/  IMAD.HI.U32 R6, R9, R3, RZ ;  /* 0x0000000309067227 */ /* 0x000fc600078e00ff */
[----:B------:R-:W-:Y:S01]  /*3460*/  IADD3.X R5, PT, PT, RZ, RZ, R5, P2, P1 ;  /* 0x000000ffff057210 */ /* 0x000fe200017e2405 */
[----:B------:R-:W-:-:S04]  /*3470*/  IMAD.WIDE.U32 R6, R9, R2, R6 ;  /* 0x0000000209067225 */ /* 0x000fc800078e0006 */
[C---:B------:R-:W-:Y:S02]  /*3480*/  IMAD R9, R5.reuse, R2, RZ ;  /* 0x0000000205097224 */ /* 0x040fe400078e02ff */
[----:B------:R-:W-:-:S04]  /*3490*/  IMAD.HI.U32 R6, P0, R5, R3, R6 ;  /* 0x0000000305067227 */ /* 0x000fc80007800006 */
[----:B------:R-:W-:Y:S01]  /*34a0*/  IMAD.HI.U32 R5, R5, R2, RZ ;  /* 0x0000000205057227 */ /* 0x000fe200078e00ff */
[----:B------:R-:W-:-:S03]  /*34b0*/  IADD3 R9, P1, PT, R9, R6, RZ ;  /* 0x0000000609097210 */ /* 0x000fc60007f3e0ff */
[----:B------:R-:W-:Y:S02]  /*34c0*/  IMAD.X R5, RZ, RZ, R5, P0 ;  /* 0x000000ffff057224 */ /* 0x000fe400000e0605 */
[----:B------:R-:W-:-:S04]  /*34d0*/  IMAD.WIDE.U32 R6, R9, R0, RZ ;  /* 0x0000000009067225 */ /* 0x000fc800078e00ff */
[----:B------:R-:W-:Y:S01]  /*34e0*/  IMAD.X R5, RZ, RZ, R5, P1 ;  /* 0x000000ffff057224 */ /* 0x000fe200008e0605 */
[----:B------:R-:W-:Y:S02]  /*34f0*/  IADD3 R15, P0, PT, -R6, R3, RZ ;  /* 0x00000003060f7210 */ /* 0x000fe40007f1e1ff */
[----:B------:R-:W-:Y:S01]  /*3500*/  IADD3 R6, P2, PT, R9, 0x1, RZ ;  /* 0x0000000109067810 */ /* 0x000fe20007f5e0ff */
[----:B------:R-:W-:-:S04]  /*3510*/  IMAD R7, R5, R0, R7 ;  /* 0x0000000005077224 */ /* 0x000fc800078e0207 */
[----:B------:R-:W-:Y:S01]  /*3520*/  IMAD.X R17, R2, 0x1, ~R7, P0 ;  /* 0x0000000102117824 */ /* 0x000fe200000e0e07 */
[----:B------:R-:W-:Y:S01]  /*3530*/  ISETP.GE.U32.AND P0, PT, R15, R0, PT ;  /* 0x000000000f00720c */ /* 0x000fe20003f06070 */
[----:B------:R-:W-:Y:S01]  /*3540*/  IMAD.X R8, RZ, RZ, R5, P2 ;  /* 0x000000ffff087224 */ /* 0x000fe200010e0605 */
[----:B------:R-:W-:Y:S02]  /*3550*/  IADD3 R7, P1, PT, -R0, R15, RZ ;  /* 0x0000000f00077210 */ /* 0x000fe40007f3e1ff */
[C---:B------:R-:W-:Y:S02]  /*3560*/  ISETP.GE.U32.AND.EX P0, PT, R17.reuse, RZ, PT, P0 ;  /* 0x000000ff1100720c */ /* 0x040fe40003f06100 */
[----:B------:R-:W-:Y:S02]  /*3570*/  IADD3.X R14, PT, PT, R17, -0x1, RZ, P1, !PT ;  /* 0xffffffff110e7810 */ /* 0x000fe40000ffe4ff */
[----:B------:R-:W-:Y:S02]  /*3580*/  SEL R9, R6, R9, P0 ;  /* 0x0000000906097207 */ /* 0x000fe40000000000 */
[----:B------:R-:W-:-:S02]  /*3590*/  SEL R7, R7, R15, P0 ;  /* 0x0000000f07077207 */ /* 0x000fc40000000000 */
[----:B------:R-:W-:Y:S01]  /*35a0*/  SEL R8, R8, R5, P0 ;  /* 0x0000000508087207 */ /* 0x000fe20000000000 */
[----:B------:R-:W-:Y:S01]  /*35b0*/  IMAD.MOV.U32 R5, RZ, RZ, 0x0 ;  /* 0x00000000ff057424 */ /* 0x000fe200078e00ff */
[----:B------:R-:W-:Y:S02]  /*35c0*/  IADD3 R6, P2, PT, R9, 0x1, RZ ;  /* 0x0000000109067810 */ /* 0x000fe40007f5e0ff */
[----:B------:R-:W-:Y:S02]  /*35d0*/  SEL R14, R14, R17, P0 ;  /* 0x000000110e0e7207 */ /* 0x000fe40000000000 */
[----:B------:R-:W-:Y:S01]  /*35e0*/  ISETP.GE.U32.AND P0, PT, R7, R0, PT ;  /* 0x000000000700720c */ /* 0x000fe20003f06070 */
[----:B------:R-:W-:Y:S01]  /*35f0*/  IMAD.X R7, RZ, RZ, R8, P2 ;  /* 0x000000ffff077224 */ /* 0x000fe200010e0608 */
[----:B------:R-:W-:Y:S02]  /*3600*/  ISETP.NE.U32.AND P1, PT, R0, RZ, PT ;  /* 0x000000ff0000720c */ /* 0x000fe40003f25070 */
[----:B------:R-:W-:-:S02]  /*3610*/  ISETP.GE.U32.AND.EX P0, PT, R14, RZ, PT, P0 ;  /* 0x000000ff0e00720c */ /* 0x000fc40003f06100 */
[----:B------:R-:W-:Y:S02]  /*3620*/  ISETP.NE.AND.EX P1, PT, RZ, RZ, PT, P1 ;  /* 0x000000ffff00720c */ /* 0x000fe40003f25310 */
[----:B------:R-:W-:Y:S02]  /*3630*/  SEL R6, R6, R9, P0 ;  /* 0x0000000906067207 */ /* 0x000fe40000000000 */
[----:B------:R-:W-:Y:S02]  /*3640*/  SEL R7, R7, R8, P0 ;  /* 0x0000000807077207 */ /* 0x000fe40000000000 */
[----:B------:R-:W-:Y:S02]  /*3650*/  SEL R6, R6, 0xffffffff, P1 ;  /* 0xffffffff06067807 */ /* 0x000fe40000800000 */
[----:B------:R-:W-:Y:S01]  /*3660*/  SEL R7, R7, 0xffffffff, P1 ;  /* 0xffffffff07077807 */ /* 0x000fe20000800000 */
[----:B------:R-:W-:Y:S06]  /*3670*/  RET.REL.NODEC R4 `(_Z9transposeP14db_transpose_tPKvPv) ;  /* 0xffffffc804607950 */ /* 0x000fec0003c3ffff */
.L_x_29:
[----:B------:R-:W-:-:S00]  /*3680*/  BRA `(.L_x_29) ;  /* 0xfffffffc00fc7947 */ /* 0x000fc0000383ffff */
[----:B------:R-:W-:-:S00]  /*3690*/  NOP ;  /* 0x0000000000007918 */ /* 0x000fc00000000000 */
        /* <DEDUP_REMOVED lines=14> */
.L_x_30:


//--------------------- .nv.shared.reserved.0     --------------------------
	.section	.nv.shared.reserved.0,"aw",@nobits
	.weak		__nv_reservedSMEM_offset_0_alias
	.size		__nv_reservedSMEM_offset_0_alias, 0, 64
	.other		__nv_reservedSMEM_offset_0_alias,@"STO_CUDA_RESERVED_SHARED STV_DEFAULT"
__nv_reservedSMEM_offset_0_alias:
	.zero		0
	.zero		64


//--------------------- .nv.constant0._Z9transposeP14db_transpose_tPKvPv --------------------------
	.section	.nv.constant0._Z9transposeP14db_transpose_tPKvPv,"a",@progbits
	.sectionflags	@""
	.align	4
.nv.constant0._Z9transposeP14db_transpose_tPKvPv:
	.zero		920


//--------------------- SYMBOLS --------------------------

	.type		.nv.reservedSmem.offset0,@object
	.size		.nv.reservedSmem.offset0,0x4
